	.target	sm_90a

	.elftype	@"ET_EXEC"


//--------------------- .note.nv.tkinfo           --------------------------
	.section	.note.nv.tkinfo,"",@"SHT_NOTE"
	.sectionflags	@"SHF_NOTE_NV_TKINFO"
	.tkinfo
        /*0018*/ 	.word	0x00000002
        /*0030*/ 	.string	""
        /*0030*/ 	.string	"ptxas"
        /*0030*/ 	.string	"Cuda compilation tools, release 13.0, V13.0.88"
        /*0030*/ 	.string	"Build cuda_13.0.r13.0/compiler.36424714_0"
        /*0030*/ 	.string	"-v  -suppress-debug-info  -lineinfo  -arch sm_90a "



//--------------------- .note.nv.cuinfo           --------------------------
	.section	.note.nv.cuinfo,"",@"SHT_NOTE"
	.sectionflags	@"SHF_NOTE_NV_CUINFO"
        /*0018*/ 	.short	0x0002
        /*001a*/ 	.short	0x005a
        /*001c*/ 	.short	0x0082
	.zero		2


//--------------------- .nv.info                  --------------------------
	.section	.nv.info,"",@"SHT_CUDA_INFO"
	.align	4


	//----- nvinfo : EIATTR_REGCOUNT
	.align		4
        /*0000*/ 	.byte	0x04, 0x2f
        /*0002*/ 	.short	(.L_1 - .L_0)
	.align		4
.L_0:
        /*0004*/ 	.word	index@(matmul_kernel)
        /*0008*/ 	.word	0x000000ec


	//----- nvinfo : EIATTR_FRAME_SIZE
	.align		4
.L_1:
        /*000c*/ 	.byte	0x04, 0x11
        /*000e*/ 	.short	(.L_3 - .L_2)
	.align		4
.L_2:
        /*0010*/ 	.word	index@(matmul_kernel)
        /*0014*/ 	.word	0x00000000


	//----- nvinfo : EIATTR_MIN_STACK_SIZE
	.align		4
.L_3:
        /*0018*/ 	.byte	0x04, 0x12
        /*001a*/ 	.short	(.L_5 - .L_4)
	.align		4
.L_4:
        /*001c*/ 	.word	index@(matmul_kernel)
        /*0020*/ 	.word	0x00000000
.L_5:


//--------------------- .nv.compat                --------------------------
	.section	.nv.compat,"",@"SHT_CUDA_COMPAT_INFO"
	.align	4
        /*0000*/ 	.byte	0x02, 0x09, 0x01, 0x00, 0x02, 0x02, 0x04, 0x00, 0x02, 0x05, 0x05, 0x00, 0x03, 0x07, 0x01, 0x01
        /*0010*/ 	.byte	0x02, 0x03, 0x00, 0x00, 0x02, 0x06, 0x01, 0x00, 0x04, 0x0b, 0x08, 0x00, 0x00, 0x00, 0x00, 0x00
        /*0020*/ 	.byte	0x00, 0x00, 0x00, 0x00


//--------------------- .nv.info.matmul_kernel    --------------------------
	.section	.nv.info.matmul_kernel,"",@"SHT_CUDA_INFO"
	.sectionflags	@""
	.align	4


	//----- nvinfo : EIATTR_CUDA_API_VERSION
	.align		4
        /*0000*/ 	.byte	0x04, 0x37
        /*0002*/ 	.short	(.L_7 - .L_6)
.L_6:
        /*0004*/ 	.word	0x00000082


	//----- nvinfo : EIATTR_KPARAM_INFO
	.align		4
.L_7:
        /*0008*/ 	.byte	0x04, 0x17
        /*000a*/ 	.short	(.L_9 - .L_8)
.L_8:
        /*000c*/ 	.word	0x00000000
        /*0010*/ 	.short	0x000d
        /*0012*/ 	.short	0x0048
        /*0014*/ 	.byte	0x00, 0xf4, 0x21, 0x00


	//----- nvinfo : EIATTR_KPARAM_INFO
	.align		4
.L_9:
        /*0018*/ 	.byte	0x04, 0x17
        /*001a*/ 	.short	(.L_11 - .L_10)
.L_10:
        /*001c*/ 	.word	0x00000000
        /*0020*/ 	.short	0x000c
        /*0022*/ 	.short	0x0040
        /*0024*/ 	.byte	0x00, 0xf4, 0x21, 0x00


	//----- nvinfo : EIATTR_KPARAM_INFO
	.align		4
.L_11:
        /*0028*/ 	.byte	0x04, 0x17
        /*002a*/ 	.short	(.L_13 - .L_12)
.L_12:
        /*002c*/ 	.word	0x00000000
        /*0030*/ 	.short	0x000b
        /*0032*/ 	.short	0x0038
        /*0034*/ 	.byte	0x00, 0xf0, 0x11, 0x00


	//----- nvinfo : EIATTR_KPARAM_INFO
	.align		4
.L_13:
        /*0038*/ 	.byte	0x04, 0x17
        /*003a*/ 	.short	(.L_15 - .L_14)
.L_14:
        /*003c*/ 	.word	0x00000000
        /*0040*/ 	.short	0x000a
        /*0042*/ 	.short	0x0034
        /*0044*/ 	.byte	0x00, 0xf0, 0x11, 0x00


	//----- nvinfo : EIATTR_KPARAM_INFO
	.align		4
.L_15:
        /*0048*/ 	.byte	0x04, 0x17
        /*004a*/ 	.short	(.L_17 - .L_16)
.L_16:
        /*004c*/ 	.word	0x00000000
        /*0050*/ 	.short	0x0009
        /*0052*/ 	.short	0x0030
        /*0054*/ 	.byte	0x00, 0xf0, 0x11, 0x00


	//----- nvinfo : EIATTR_KPARAM_INFO
	.align		4
.L_17:
        /*0058*/ 	.byte	0x04, 0x17
        /*005a*/ 	.short	(.L_19 - .L_18)
.L_18:
        /*005c*/ 	.word	0x00000000
        /*0060*/ 	.short	0x0008
        /*0062*/ 	.short	0x002c
        /*0064*/ 	.byte	0x00, 0xf0, 0x11, 0x00


	//----- nvinfo : EIATTR_KPARAM_INFO
	.align		4
.L_19:
        /*0068*/ 	.byte	0x04, 0x17
        /*006a*/ 	.short	(.L_21 - .L_20)
.L_20:
        /*006c*/ 	.word	0x00000000
        /*0070*/ 	.short	0x0007
        /*0072*/ 	.short	0x0028
        /*0074*/ 	.byte	0x00, 0xf0, 0x11, 0x00


	//----- nvinfo : EIATTR_KPARAM_INFO
	.align		4
.L_21:
        /*0078*/ 	.byte	0x04, 0x17
        /*007a*/ 	.short	(.L_23 - .L_22)
.L_22:
        /*007c*/ 	.word	0x00000000
        /*0080*/ 	.short	0x0006
        /*0082*/ 	.short	0x0024
        /*0084*/ 	.byte	0x00, 0xf0, 0x11, 0x00


	//----- nvinfo : EIATTR_KPARAM_INFO
	.align		4
.L_23:
        /*0088*/ 	.byte	0x04, 0x17
        /*008a*/ 	.short	(.L_25 - .L_24)
.L_24:
        /*008c*/ 	.word	0x00000000
        /*0090*/ 	.short	0x0005
        /*0092*/ 	.short	0x0020
        /*0094*/ 	.byte	0x00, 0xf0, 0x11, 0x00


	//----- nvinfo : EIATTR_KPARAM_INFO
	.align		4
.L_25:
        /*0098*/ 	.byte	0x04, 0x17
        /*009a*/ 	.short	(.L_27 - .L_26)
.L_26:
        /*009c*/ 	.word	0x00000000
        /*00a0*/ 	.short	0x0004
        /*00a2*/ 	.short	0x001c
        /*00a4*/ 	.byte	0x00, 0xf0, 0x11, 0x00


	//----- nvinfo : EIATTR_KPARAM_INFO
	.align		4
.L_27:
        /*00a8*/ 	.byte	0x04, 0x17
        /*00aa*/ 	.short	(.L_29 - .L_28)
.L_28:
        /*00ac*/ 	.word	0x00000000
        /*00b0*/ 	.short	0x0003
        /*00b2*/ 	.short	0x0018
        /*00b4*/ 	.byte	0x00, 0xf0, 0x11, 0x00


	//----- nvinfo : EIATTR_KPARAM_INFO
	.align		4
.L_29:
        /*00b8*/ 	.byte	0x04, 0x17
        /*00ba*/ 	.short	(.L_31 - .L_30)
.L_30:
        /*00bc*/ 	.word	0x00000000
        /*00c0*/ 	.short	0x0002
        /*00c2*/ 	.short	0x0010
        /*00c4*/ 	.byte	0x00, 0xf4, 0x21, 0x00


	//----- nvinfo : EIATTR_KPARAM_INFO
	.align		4
.L_31:
        /*00c8*/ 	.byte	0x04, 0x17
        /*00ca*/ 	.short	(.L_33 - .L_32)
.L_32:
        /*00cc*/ 	.word	0x00000000
        /*00d0*/ 	.short	0x0001
        /*00d2*/ 	.short	0x0008
        /*00d4*/ 	.byte	0x00, 0xf4, 0x21, 0x00


	//----- nvinfo : EIATTR_KPARAM_INFO
	.align		4
.L_33:
        /*00d8*/ 	.byte	0x04, 0x17
        /*00da*/ 	.short	(.L_35 - .L_34)
.L_34:
        /*00dc*/ 	.word	0x00000000
        /*00e0*/ 	.short	0x0000
        /*00e2*/ 	.short	0x0000
        /*00e4*/ 	.byte	0x00, 0xf4, 0x21, 0x00


	//----- nvinfo : EIATTR_SPARSE_MMA_MASK
	.align		4
.L_35:
        /*00e8*/ 	.byte	0x03, 0x50
        /*00ea*/ 	.short	0x0000


	//----- nvinfo : EIATTR_MAXREG_COUNT
	.align		4
        /*00ec*/ 	.byte	0x03, 0x1b
        /*00ee*/ 	.short	0x00ff


	//----- nvinfo : EIATTR_NUM_BARRIERS
	.align		4
        /*00f0*/ 	.byte	0x02, 0x4c
        /*00f2*/ 	.byte	0x01
	.zero		1


	//----- nvinfo : EIATTR_MERCURY_ISA_VERSION
	.align		4
        /*00f4*/ 	.byte	0x03, 0x5f
        /*00f6*/ 	.short	0x0101


	//----- nvinfo : EIATTR_EXIT_INSTR_OFFSETS
	.align		4
        /*00f8*/ 	.byte	0x04, 0x1c
        /*00fa*/ 	.short	(.L_37 - .L_36)


	//   ....[0]....
.L_36:
        /*00fc*/ 	.word	0x00007810


	//   ....[1]....
        /*0100*/ 	.word	0x00007830


	//----- nvinfo : EIATTR_REQNTID
	.align		4
.L_37:
        /*0104*/ 	.byte	0x04, 0x10
        /*0106*/ 	.short	(.L_39 - .L_38)
.L_38:
        /*0108*/ 	.word	0x00000100
        /*010c*/ 	.word	0x00000001
        /*0110*/ 	.word	0x00000001


	//----- nvinfo : EIATTR_CBANK_PARAM_SIZE
	.align		4
.L_39:
        /*0114*/ 	.byte	0x03, 0x19
        /*0116*/ 	.short	0x0050


	//----- nvinfo : EIATTR_PARAM_CBANK
	.align		4
        /*0118*/ 	.byte	0x04, 0x0a
        /*011a*/ 	.short	(.L_41 - .L_40)
	.align		4
.L_40:
        /*011c*/ 	.word	index@(.nv.constant0.matmul_kernel)
        /*0120*/ 	.short	0x0210
        /*0122*/ 	.short	0x0050


	//----- nvinfo : EIATTR_SW_WAR
	.align		4
.L_41:
        /*0124*/ 	.byte	0x04, 0x36
        /*0126*/ 	.short	(.L_43 - .L_42)
.L_42:
        /*0128*/ 	.word	0x00000008
.L_43:


//--------------------- .nv.callgraph             --------------------------
	.section	.nv.callgraph,"",@"SHT_CUDA_CALLGRAPH"
	.align	4
	.sectionentsize	8
	.align		4
        /*0000*/ 	.word	0x00000000
	.align		4
        /*0004*/ 	.word	0xffffffff
	.align		4
        /*0008*/ 	.word	0x00000000
	.align		4
        /*000c*/ 	.word	0xfffffffe
	.align		4
        /*0010*/ 	.word	0x00000000
	.align		4
        /*0014*/ 	.word	0xfffffffd
	.align		4
        /*0018*/ 	.word	0x00000000
	.align		4
        /*001c*/ 	.word	0xfffffffc


//--------------------- .text.matmul_kernel       --------------------------
	.section	.text.matmul_kernel,"ax",@progbits
	.align	128
        .global         matmul_kernel
        .type           matmul_kernel,@function
        .size           matmul_kernel,(.L_x_3 - matmul_kernel)
        .other          matmul_kernel,@"STO_CUDA_ENTRY STV_DEFAULT"
matmul_kernel:
.text.matmul_kernel:
[----:B------:R-:W-:Y:S08]  /*0000*/  LDC R1, c[0x0][0x28] ;  /* 0x00000a00ff017b82 */ /* 0x000ff00000000800 */
[----:B------:R-:W1:Y:S01]  /*0010*/  LDC.64 R2, c[0x0][0x228] ;  /* 0x00008a00ff027b82 */ /* 0x000e620000000a00 */
[----:B------:R-:W2:Y:S01]  /*0020*/  S2R R7, SR_CTAID.X ;  /* 0x0000000000077919 */ /* 0x000ea20000002500 */
[----:B------:R-:W-:Y:S01]  /*0030*/  UMOV UR8, 0x400 ;  /* 0x0000040000087882 */ /* 0x000fe20000000000 */
[----:B------:R-:W-:Y:S01]  /*0040*/  ULDC.64 UR6, c[0x0][0x210] ;  /* 0x0000840000067ab9 */ /* 0x000fe20000000a00 */
[----:B------:R-:W-:Y:S01]  /*0050*/  ULDC.64 UR16, c[0x0][0x208] ;  /* 0x0000820000107ab9 */ /* 0x000fe20000000a00 */
[----:B------:R-:W3:Y:S01]  /*0060*/  S2R R115, SR_TID.X ;  /* 0x0000000000737919 */ /* 0x000ee20000002100 */
[----:B------:R-:W-:-:S02]  /*0070*/  ULDC UR9, c[0x0][0x240] ;  /* 0x0000900000097ab9 */ /* 0x000fc40000000800 */
[----:B------:R-:W4:Y:S08]  /*0080*/  LDC.64 R118, c[0x0][0x230] ;  /* 0x00008c00ff767b82 */ /* 0x000f300000000a00 */
[----:B------:R-:W5:Y:S01]  /*0090*/  S2UR UR4, SR_CgaCtaId ;  /* 0x00000000000479c3 */ /* 0x000f620000008800 */
[----:B-1----:R-:W-:Y:S01]  /*00a0*/  VIADD R0, R3, 0x3f ;  /* 0x0000003f03007836 */ /* 0x002fe20000000000 */
[----:B------:R-:W-:-:S06]  /*00b0*/  IABS R15, R3 ;  /* 0x00000003000f7213 */ /* 0x000fcc0000000000 */
[----:B------:R-:W1:Y:S01]  /*00c0*/  LDC.64 R112, c[0x0][0x238] ;  /* 0x00008e00ff707b82 */ /* 0x000e620000000a00 */
[----:B------:R-:W-:Y:S02]  /*00d0*/  IABS R13, R2 ;  /* 0x00000002000d7213 */ /* 0x000fe40000000000 */
[----:B------:R-:W-:Y:S02]  /*00e0*/  SHF.R.S32.HI R5, RZ, 0x1f, R0 ;  /* 0x0000001fff057819 */ /* 0x000fe40000011400 */
[----:B------:R-:W-:Y:S01]  /*00f0*/  LOP3.LUT R140, RZ, R3, RZ, 0x33, !PT ;  /* 0x00000003ff8c7212 */ /* 0x000fe200078e33ff */
[C---:B----4-:R-:W-:Y:S01]  /*0100*/  VIADD R86, R118.reuse, 0xffffffcb ;  /* 0xffffffcb76567836 */ /* 0x050fe20000000000 */
[----:B------:R-:W-:Y:S01]  /*0110*/  LEA.HI R5, R5, R0, RZ, 0x6 ;  /* 0x0000000005057211 */ /* 0x000fe200078f30ff */
[C---:B------:R-:W-:Y:S01]  /*0120*/  VIADD R114, R118.reuse, 0xffffffc7 ;  /* 0xffffffc776727836 */ /* 0x040fe20000000000 */
[----:B--2---:R-:W-:Y:S01]  /*0130*/  IABS R10, R7 ;  /* 0x00000007000a7213 */ /* 0x004fe20000000000 */
[----:B------:R-:W-:Y:S01]  /*0140*/  VIADD R121, R118, 0xffffffc2 ;  /* 0xffffffc276797836 */ /* 0x000fe20000000000 */
[----:B------:R-:W-:Y:S01]  /*0150*/  SHF.R.S32.HI R5, RZ, 0x6, R5 ;  /* 0x00000006ff057819 */ /* 0x000fe20000011405 */
[C---:B---3--:R-:W-:Y:S01]  /*0160*/  IMAD.SHL.U32 R98, R115.reuse, 0x10, RZ ;  /* 0x0000001073627824 */ /* 0x048fe200078e00ff */
[C---:B------:R-:W-:Y:S01]  /*0170*/  LOP3.LUT R93, R115.reuse, 0xff, RZ, 0xc0, !PT ;  /* 0x000000ff735d7812 */ /* 0x040fe200078ec0ff */
[----:B-----5:R-:W-:Y:S01]  /*0180*/  ULEA UR8, UR4, UR8, 0x18 ;  /* 0x0000000804087291 */ /* 0x020fe2000f8ec03f */
[----:B------:R-:W-:Y:S01]  /*0190*/  LOP3.LUT R95, R115, 0xe0, RZ, 0xc0, !PT ;  /* 0x000000e0735f7812 */ /* 0x000fe200078ec0ff */
[----:B------:R-:W-:Y:S01]  /*01a0*/  IMAD.SHL.U32 R6, R5, 0x8, RZ ;  /* 0x0000000805067824 */ /* 0x000fe200078e00ff */
[----:B------:R-:W-:Y:S01]  /*01b0*/  ULDC.64 UR4, c[0x0][0x218] ;  /* 0x0000860000047ab9 */ /* 0x000fe20000000a00 */
[----:B------:R-:W-:-:S02]  /*01c0*/  IMAD.SHL.U32 R96, R93, 0x4, RZ ;  /* 0x000000045d607824 */ /* 0x000fc400078e00ff */
[C---:B------:R-:W-:Y:S01]  /*01d0*/  VIADD R122, R118.reuse, 0xffffffdc ;  /* 0xffffffdc767a7836 */ /* 0x040fe20000000000 */
[-C--:B------:R-:W-:Y:S01]  /*01e0*/  IABS R9, R6.reuse ;  /* 0x0000000600097213 */ /* 0x080fe20000000000 */
[----:B------:R-:W-:Y:S01]  /*01f0*/  VIADD R128, R118, 0xffffffde ;  /* 0xffffffde76807836 */ /* 0x000fe20000000000 */
[----:B------:R-:W-:Y:S01]  /*0200*/  IABS R12, R6 ;  /* 0x00000006000c7213 */ /* 0x000fe20000000000 */
[C---:B-1----:R-:W-:Y:S01]  /*0210*/  IMAD.SHL.U32 R100, R112.reuse, 0x4, RZ ;  /* 0x0000000470647824 */ /* 0x042fe200078e00ff */
[----:B------:R-:W1:Y:S01]  /*0220*/  I2F.RP R0, R9 ;  /* 0x0000000900007306 */ /* 0x000e620000209400 */
[C---:B------:R-:W-:Y:S02]  /*0230*/  IMAD R103, R112.reuse, 0xc, RZ ;  /* 0x0000000c70677824 */ /* 0x040fe400078e02ff */
[C---:B------:R-:W-:Y:S02]  /*0240*/  IMAD R102, R112.reuse, 0x3, RZ ;  /* 0x0000000370667824 */ /* 0x040fe400078e02ff */
[----:B------:R-:W-:-:S02]  /*0250*/  IMAD R105, R112, 0x14, RZ ;  /* 0x0000001470697824 */ /* 0x000fc400078e02ff */
[C---:B------:R-:W-:Y:S02]  /*0260*/  IMAD R104, R112.reuse, 0x5, RZ ;  /* 0x0000000570687824 */ /* 0x040fe400078e02ff */
[C---:B------:R-:W-:Y:S02]  /*0270*/  IMAD R109, R112.reuse, 0x1c, RZ ;  /* 0x0000001c706d7824 */ /* 0x040fe400078e02ff */
[C---:B------:R-:W-:Y:S02]  /*0280*/  IMAD.SHL.U32 R101, R112.reuse, 0x2, RZ ;  /* 0x0000000270657824 */ /* 0x040fe400078e00ff */
[C---:B------:R-:W-:Y:S01]  /*0290*/  IMAD R108, R112.reuse, 0x7, RZ ;  /* 0x00000007706c7824 */ /* 0x040fe200078e02ff */
[----:B-1----:R-:W1:Y:S01]  /*02a0*/  MUFU.RCP R0, R0 ;  /* 0x0000000000007308 */ /* 0x002e620000001000 */
[C---:B------:R-:W-:Y:S02]  /*02b0*/  IMAD R111, R112.reuse, 0x9, RZ ;  /* 0x00000009706f7824 */ /* 0x040fe400078e02ff */
[----:B------:R-:W-:-:S02]  /*02c0*/  IMAD R107, R112, 0x18, RZ ;  /* 0x00000018706b7824 */ /* 0x000fc400078e02ff */
[C---:B------:R-:W-:Y:S02]  /*02d0*/  IMAD R106, R112.reuse, 0x6, RZ ;  /* 0x00000006706a7824 */ /* 0x040fe400078e02ff */
[C---:B------:R-:W-:Y:S02]  /*02e0*/  IMAD.SHL.U32 R110, R112.reuse, 0x8, RZ ;  /* 0x00000008706e7824 */ /* 0x040fe400078e00ff */
[C---:B------:R-:W-:Y:S02]  /*02f0*/  IMAD R92, R112.reuse, 0xa, RZ ;  /* 0x0000000a705c7824 */ /* 0x040fe400078e02ff */
[C---:B------:R-:W-:Y:S02]  /*0300*/  IMAD R69, R112.reuse, 0x24, RZ ;  /* 0x0000002470457824 */ /* 0x040fe400078e02ff */
[C---:B------:R-:W-:Y:S02]  /*0310*/  IMAD R65, R112.reuse, 0x28, RZ ;  /* 0x0000002870417824 */ /* 0x040fe400078e02ff */
[----:B------:R-:W-:-:S02]  /*0320*/  IMAD R67, R112, 0x2c, RZ ;  /* 0x0000002c70437824 */ /* 0x000fc400078e02ff */
[----:B-1----:R-:W-:Y:S02]  /*0330*/  VIADD R4, R0, 0xffffffe ;  /* 0x0ffffffe00047836 */ /* 0x002fe40000000000 */
[----:B------:R-:W-:Y:S02]  /*0340*/  IMAD.MOV R0, RZ, RZ, -R12 ;  /* 0x000000ffff007224 */ /* 0x000fe400078e0a0c */
[----:B------:R1:W2:Y:S01]  /*0350*/  F2I.FTZ.U32.TRUNC.NTZ R5, R4 ;  /* 0x0000000400057305 */ /* 0x0002a2000021f000 */
[C---:B------:R-:W-:Y:S02]  /*0360*/  IMAD R89, R112.reuse, 0xb, RZ ;  /* 0x0000000b70597824 */ /* 0x040fe400078e02ff */
[C---:B------:R-:W-:Y:S02]  /*0370*/  IMAD R61, R112.reuse, 0x30, RZ ;  /* 0x00000030703d7824 */ /* 0x040fe400078e02ff */
[C---:B------:R-:W-:Y:S02]  /*0380*/  IMAD R63, R112.reuse, 0x34, RZ ;  /* 0x00000034703f7824 */ /* 0x040fe400078e02ff */
[----:B------:R-:W-:-:S02]  /*0390*/  IMAD R88, R112, 0xd, RZ ;  /* 0x0000000d70587824 */ /* 0x000fc400078e02ff */
[----:B-1----:R-:W-:Y:S02]  /*03a0*/  IMAD.MOV.U32 R4, RZ, RZ, RZ ;  /* 0x000000ffff047224 */ /* 0x002fe400078e00ff */
[C---:B------:R-:W-:Y:S02]  /*03b0*/  IMAD R57, R112.reuse, 0x38, RZ ;  /* 0x0000003870397824 */ /* 0x040fe400078e02ff */
[C---:B------:R-:W-:Y:S02]  /*03c0*/  IMAD R59, R112.reuse, 0x3c, RZ ;  /* 0x0000003c703b7824 */ /* 0x040fe400078e02ff */
[----:B--2---:R-:W-:Y:S02]  /*03d0*/  IMAD.MOV R8, RZ, RZ, -R5 ;  /* 0x000000ffff087224 */ /* 0x004fe400078e0a05 */
[----:B------:R-:W-:Y:S02]  /*03e0*/  IMAD R55, R112, 0x44, RZ ;  /* 0x0000004470377824 */ /* 0x000fe400078e02ff */
[----:B------:R-:W-:-:S02]  /*03f0*/  IMAD R11, R8, R9, RZ ;  /* 0x00000009080b7224 */ /* 0x000fc400078e02ff */
[----:B------:R-:W-:Y:S02]  /*0400*/  IMAD.MOV.U32 R8, RZ, RZ, R10 ;  /* 0x000000ffff087224 */ /* 0x000fe400078e000a */
[----:B------:R-:W-:-:S04]  /*0410*/  IMAD.HI.U32 R5, R5, R11, R4 ;  /* 0x0000000b05057227 */ /* 0x000fc800078e0004 */
[----:B------:R-:W-:Y:S02]  /*0420*/  IMAD R49, R112, 0x48, RZ ;  /* 0x0000004870317824 */ /* 0x000fe400078e02ff */
[----:B------:R-:W-:-:S04]  /*0430*/  IMAD.HI.U32 R5, R5, R8, RZ ;  /* 0x0000000805057227 */ /* 0x000fc800078e00ff */
[----:B------:R-:W-:Y:S02]  /*0440*/  IMAD R0, R5, R0, R8 ;  /* 0x0000000005007224 */ /* 0x000fe400078e0208 */
[C---:B------:R-:W-:Y:S02]  /*0450*/  IMAD R51, R112.reuse, 0x4c, RZ ;  /* 0x0000004c70337824 */ /* 0x040fe400078e02ff */
[C---:B------:R-:W-:Y:S01]  /*0460*/  IMAD R45, R112.reuse, 0x50, RZ ;  /* 0x00000050702d7824 */ /* 0x040fe200078e02ff */
[----:B------:R-:W-:Y:S01]  /*0470*/  ISETP.GT.U32.AND P1, PT, R9, R0, PT ;  /* 0x000000000900720c */ /* 0x000fe20003f24070 */
[C---:B------:R-:W-:Y:S02]  /*0480*/  IMAD R47, R112.reuse, 0x54, RZ ;  /* 0x00000054702f7824 */ /* 0x040fe400078e02ff */
[C---:B------:R-:W-:Y:S02]  /*0490*/  IMAD R41, R112.reuse, 0x58, RZ ;  /* 0x0000005870297824 */ /* 0x040fe400078e02ff */
[----:B------:R-:W-:-:S02]  /*04a0*/  IMAD R43, R112, 0x5c, RZ ;  /* 0x0000005c702b7824 */ /* 0x000fc400078e02ff */
[C---:B------:R-:W-:Y:S02]  /*04b0*/  IMAD R37, R112.reuse, 0x60, RZ ;  /* 0x0000006070257824 */ /* 0x040fe400078e02ff */
[C---:B------:R-:W-:Y:S02]  /*04c0*/  IMAD R33, R112.reuse, 0x64, RZ ;  /* 0x0000006470217824 */ /* 0x040fe400078e02ff */
[----:B------:R-:W-:Y:S02]  /*04d0*/  IMAD R35, R112, 0x68, RZ ;  /* 0x0000006870237824 */ /* 0x000fe400078e02ff */
[----:B------:R-:W-:Y:S02]  /*04e0*/  @!P1 IMAD.IADD R0, R0, 0x1, -R9 ;  /* 0x0000000100009824 */ /* 0x000fe400078e0a09 */
[----:B------:R-:W-:Y:S01]  /*04f0*/  @!P1 VIADD R5, R5, 0x1 ;  /* 0x0000000105059836 */ /* 0x000fe20000000000 */
[----:B------:R-:W-:Y:S01]  /*0500*/  ISETP.NE.AND P1, PT, R6, RZ, PT ;  /* 0x000000ff0600720c */ /* 0x000fe20003f25270 */
[----:B------:R-:W-:Y:S01]  /*0510*/  IMAD R31, R112, 0x6c, RZ ;  /* 0x0000006c701f7824 */ /* 0x000fe200078e02ff */
[----:B------:R-:W-:Y:S01]  /*0520*/  ISETP.GE.U32.AND P0, PT, R0, R9, PT ;  /* 0x000000090000720c */ /* 0x000fe20003f06070 */
[C---:B------:R-:W-:Y:S01]  /*0530*/  IMAD R29, R112.reuse, 0x70, RZ ;  /* 0x00000070701d7824 */ /* 0x040fe200078e02ff */
[----:B------:R-:W-:Y:S01]  /*0540*/  LOP3.LUT R0, R7, R6, RZ, 0x3c, !PT ;  /* 0x0000000607007212 */ /* 0x000fe200078e3cff */
[----:B------:R-:W-:-:S02]  /*0550*/  IMAD R27, R112, 0x74, RZ ;  /* 0x00000074701b7824 */ /* 0x000fc400078e02ff */
[----:B------:R-:W-:Y:S01]  /*0560*/  IMAD R83, R112, 0x7c, RZ ;  /* 0x0000007c70537824 */ /* 0x000fe200078e02ff */
[----:B------:R-:W-:Y:S01]  /*0570*/  ISETP.GE.AND P2, PT, R0, RZ, PT ;  /* 0x000000ff0000720c */ /* 0x000fe20003f46270 */
[----:B------:R-:W-:Y:S02]  /*0580*/  VIADD R0, R2, 0xff ;  /* 0x000000ff02007836 */ /* 0x000fe40000000000 */
[C---:B------:R-:W-:Y:S02]  /*0590*/  VIADD R132, R118.reuse, 0xffffffda ;  /* 0xffffffda76847836 */ /* 0x040fe40000000000 */
[C---:B------:R-:W-:Y:S02]  /*05a0*/  VIADD R146, R118.reuse, 0xffffffd6 ;  /* 0xffffffd676927836 */ /* 0x040fe40000000000 */
[----:B------:R-:W-:Y:S02]  /*05b0*/  @P0 VIADD R5, R5, 0x1 ;  /* 0x0000000105050836 */ /* 0x000fe40000000000 */
[----:B------:R-:W-:-:S02]  /*05c0*/  VIADD R152, R118, 0xffffffd2 ;  /* 0xffffffd276987836 */ /* 0x000fc40000000000 */
[----:B------:R-:W-:Y:S01]  /*05d0*/  IMAD.MOV.U32 R4, RZ, RZ, R5 ;  /* 0x000000ffff047224 */ /* 0x000fe200078e0005 */
[----:B------:R-:W-:-:S03]  /*05e0*/  SHF.R.S32.HI R5, RZ, 0x1f, R0 ;  /* 0x0000001fff057819 */ /* 0x000fc60000011400 */
[----:B------:R-:W-:Y:S01]  /*05f0*/  @!P2 IMAD.MOV R4, RZ, RZ, -R4 ;  /* 0x000000ffff04a224 */ /* 0x000fe200078e0a04 */
[----:B------:R-:W-:Y:S02]  /*0600*/  @!P1 LOP3.LUT R4, RZ, R6, RZ, 0x33, !PT ;  /* 0x00000006ff049212 */ /* 0x000fe400078e33ff */
[----:B------:R-:W-:-:S03]  /*0610*/  LEA.HI R5, R5, R0, RZ, 0x8 ;  /* 0x0000000005057211 */ /* 0x000fc600078f40ff */
[----:B------:R-:W-:Y:S02]  /*0620*/  IMAD.SHL.U32 R10, R4, 0x8, RZ ;  /* 0x00000008040a7824 */ /* 0x000fe400078e00ff */
[----:B------:R-:W-:-:S03]  /*0630*/  IMAD.MOV R4, RZ, RZ, -R4 ;  /* 0x000000ffff047224 */ /* 0x000fc600078e0a04 */
[----:B------:R-:W-:Y:S01]  /*0640*/  LEA.HI.SX32 R5, R5, -R10, 0x18 ;  /* 0x8000000a05057211 */ /* 0x000fe200078fc2ff */
[----:B------:R-:W-:Y:S02]  /*0650*/  IMAD R12, R6, R4, R7 ;  /* 0x00000004060c7224 */ /* 0x000fe400078e0207 */
[----:B------:R-:W-:Y:S01]  /*0660*/  IMAD.MOV.U32 R4, RZ, RZ, RZ ;  /* 0x000000ffff047224 */ /* 0x000fe200078e00ff */
[----:B------:R-:W-:Y:S01]  /*0670*/  VIMNMX R11, R5, 0x8, PT ;  /* 0x00000008050b7848 */ /* 0x000fe20003fe0100 */
[----:B------:R-:W1:Y:S03]  /*0680*/  I2F.RP R6, R13 ;  /* 0x0000000d00067306 */ /* 0x000e660000209400 */
[----:B------:R-:W-:-:S05]  /*0690*/  IABS R9, R11 ;  /* 0x0000000b00097213 */ /* 0x000fca0000000000 */
[----:B------:R-:W2:Y:S08]  /*06a0*/  I2F.RP R0, R9 ;  /* 0x0000000900007306 */ /* 0x000eb00000209400 */
[----:B-1----:R-:W-:Y:S08]  /*06b0*/  MUFU.RCP R6, R6 ;  /* 0x0000000600067308 */ /* 0x002ff00000001000 */
[----:B--2---:R-:W1:Y:S02]  /*06c0*/  MUFU.RCP R0, R0 ;  /* 0x0000000000007308 */ /* 0x004e640000001000 */
[----:B-1----:R-:W-:Y:S01]  /*06d0*/  VIADD R5, R0, 0xffffffe ;  /* 0x0ffffffe00057836 */ /* 0x002fe20000000000 */
[----:B------:R-:W-:-:S05]  /*06e0*/  IABS R0, R12 ;  /* 0x0000000c00007213 */ /* 0x000fca0000000000 */
[----:B------:R-:W1:Y:S02]  /*06f0*/  F2I.FTZ.U32.TRUNC.NTZ R5, R5 ;  /* 0x0000000500057305 */ /* 0x000e64000021f000 */
[----:B-1----:R-:W-:-:S04]  /*0700*/  IMAD.MOV R8, RZ, RZ, -R5 ;  /* 0x000000ffff087224 */ /* 0x002fc800078e0a05 */
[----:B------:R-:W-:Y:S01]  /*0710*/  IMAD R7, R8, R9, RZ ;  /* 0x0000000908077224 */ /* 0x000fe200078e02ff */
[----:B------:R-:W-:-:S03]  /*0720*/  IABS R8, R11 ;  /* 0x0000000b00087213 */ /* 0x000fc60000000000 */
[----:B------:R-:W-:-:S04]  /*0730*/  IMAD.HI.U32 R4, R5, R7, R4 ;  /* 0x0000000705047227 */ /* 0x000fc800078e0004 */
[----:B------:R-:W-:Y:S02]  /*0740*/  IMAD.MOV.U32 R5, RZ, RZ, R0 ;  /* 0x000000ffff057224 */ /* 0x000fe400078e0000 */
[----:B------:R-:W-:Y:S02]  /*0750*/  IMAD.MOV R0, RZ, RZ, -R8 ;  /* 0x000000ffff007224 */ /* 0x000fe400078e0a08 */
[----:B------:R-:W-:Y:S01]  /*0760*/  IMAD.HI.U32 R4, R4, R5, RZ ;  /* 0x0000000504047227 */ /* 0x000fe200078e00ff */
[----:B------:R-:W1:Y:S03]  /*0770*/  I2F.RP R8, R15 ;  /* 0x0000000f00087306 */ /* 0x000e660000209400 */
[----:B------:R-:W-:Y:S02]  /*0780*/  IMAD R0, R4, R0, R5 ;  /* 0x0000000004007224 */ /* 0x000fe400078e0205 */
[----:B------:R-:W-:-:S03]  /*0790*/  VIADD R5, R6, 0xffffffe ;  /* 0x0ffffffe06057836 */ /* 0x000fc60000000000 */
[----:B------:R-:W-:-:S03]  /*07a0*/  ISETP.GT.U32.AND P1, PT, R9, R0, PT ;  /* 0x000000000900720c */ /* 0x000fc60003f24070 */
[----:B------:R-:W-:Y:S08]  /*07b0*/  F2I.FTZ.U32.TRUNC.NTZ R5, R5 ;  /* 0x0000000500057305 */ /* 0x000ff0000021f000 */
[----:B-1----:R-:W1:Y:S02]  /*07c0*/  MUFU.RCP R8, R8 ;  /* 0x0000000800087308 */ /* 0x002e640000001000 */
[----:B------:R-:W-:-:S02]  /*07d0*/  @!P1 IMAD.IADD R0, R0, 0x1, -R9 ;  /* 0x0000000100009824 */ /* 0x000fc400078e0a09 */
[----:B------:R-:W-:Y:S01]  /*07e0*/  @!P1 VIADD R4, R4, 0x1 ;  /* 0x0000000104049836 */ /* 0x000fe20000000000 */
[----:B------:R-:W-:Y:S02]  /*07f0*/  ISETP.NE.AND P1, PT, R11, RZ, PT ;  /* 0x000000ff0b00720c */ /* 0x000fe40003f25270 */
[----:B------:R-:W-:Y:S02]  /*0800*/  ISETP.GE.U32.AND P0, PT, R0, R9, PT ;  /* 0x000000090000720c */ /* 0x000fe40003f06070 */
[----:B------:R-:W-:Y:S02]  /*0810*/  LOP3.LUT R0, R12, R11, RZ, 0x3c, !PT ;  /* 0x0000000b0c007212 */ /* 0x000fe400078e3cff */
[----:B------:R-:W-:Y:S02]  /*0820*/  SHF.R.U32.HI R9, RZ, 0x5, R115 ;  /* 0x00000005ff097819 */ /* 0x000fe40000011673 */
[----:B------:R-:W-:Y:S02]  /*0830*/  ISETP.GE.AND P2, PT, R0, RZ, PT ;  /* 0x000000ff0000720c */ /* 0x000fe40003f46270 */
[----:B------:R-:W-:Y:S01]  /*0840*/  SGXT.U32 R9, R9, 0x3 ;  /* 0x000000030909781a */ /* 0x000fe20000000000 */
[----:B-1----:R-:W-:-:S04]  /*0850*/  VIADD R7, R8, 0xffffffe ;  /* 0x0ffffffe08077836 */ /* 0x002fc80000000000 */
[----:B------:R-:W-:Y:S02]  /*0860*/  @P0 VIADD R4, R4, 0x1 ;  /* 0x0000000104040836 */ /* 0x000fe40000000000 */
[----:B------:R-:W1:Y:S02]  /*0870*/  F2I.FTZ.U32.TRUNC.NTZ R7, R7 ;  /* 0x0000000700077305 */ /* 0x000e64000021f000 */
[----:B------:R-:W-:Y:S02]  /*0880*/  IMAD.MOV.U32 R94, RZ, RZ, R4 ;  /* 0x000000ffff5e7224 */ /* 0x000fe400078e0004 */
[----:B------:R-:W-:Y:S02]  /*0890*/  IMAD.MOV R4, RZ, RZ, -R5 ;  /* 0x000000ffff047224 */ /* 0x000fe400078e0a05 */
[----:B------:R-:W-:Y:S01]  /*08a0*/  @!P2 IMAD.MOV R94, RZ, RZ, -R94 ;  /* 0x000000ffff5ea224 */ /* 0x000fe200078e0a5e */
[----:B------:R-:W-:-:S05]  /*08b0*/  @!P1 LOP3.LUT R94, RZ, R11, RZ, 0x33, !PT ;  /* 0x0000000bff5e9212 */ /* 0x000fca00078e33ff */
[----:B------:R-:W-:Y:S02]  /*08c0*/  IMAD.MOV R0, RZ, RZ, -R94 ;  /* 0x000000ffff007224 */ /* 0x000fe400078e0a5e */
[----:B------:R-:W-:Y:S02]  /*08d0*/  IMAD.SHL.U32 R94, R94, 0x40, RZ ;  /* 0x000000405e5e7824 */ /* 0x000fe400078e00ff */
[--C-:B-1----:R-:W-:Y:S02]  /*08e0*/  IMAD.MOV R6, RZ, RZ, -R7.reuse ;  /* 0x000000ffff067224 */ /* 0x102fe400078e0a07 */
[----:B------:R-:W-:Y:S01]  /*08f0*/  IMAD R0, R11, R0, R12 ;  /* 0x000000000b007224 */ /* 0x000fe200078e020c */
[----:B------:R-:W-:Y:S01]  /*0900*/  LOP3.LUT R9, R94, R9, RZ, 0xfc, !PT ;  /* 0x000000095e097212 */ /* 0x000fe200078efcff */
[----:B------:R-:W-:Y:S02]  /*0910*/  IMAD R17, R6, R15, RZ ;  /* 0x0000000f06117224 */ /* 0x000fe400078e02ff */
[----:B------:R-:W-:Y:S01]  /*0920*/  IMAD.MOV.U32 R6, RZ, RZ, RZ ;  /* 0x000000ffff067224 */ /* 0x000fe200078e00ff */
[----:B------:R-:W-:Y:S01]  /*0930*/  LOP3.LUT R19, R9, 0x8, RZ, 0xfc, !PT ;  /* 0x0000000809137812 */ /* 0x000fe200078efcff */
[----:B------:R-:W-:Y:S01]  /*0940*/  IMAD.IADD R0, R10, 0x1, R0 ;  /* 0x000000010a007824 */ /* 0x000fe200078e0200 */
[----:B------:R-:W-:Y:S01]  /*0950*/  IABS R10, R9 ;  /* 0x00000009000a7213 */ /* 0x000fe20000000000 */
[----:B------:R-:W-:Y:S01]  /*0960*/  IMAD R11, R4, R13, RZ ;  /* 0x0000000d040b7224 */ /* 0x000fe200078e02ff */
[----:B------:R-:W-:Y:S01]  /*0970*/  IABS R12, R19 ;  /* 0x00000013000c7213 */ /* 0x000fe20000000000 */
[----:B------:R-:W-:Y:S01]  /*0980*/  IMAD.HI.U32 R6, R7, R17, R6 ;  /* 0x0000001107067227 */ /* 0x000fe200078e0006 */
[----:B------:R-:W-:-:S02]  /*0990*/  LOP3.LUT R20, R9, 0x10, RZ, 0xfc, !PT ;  /* 0x0000001009147812 */ /* 0x000fc400078efcff */
[C---:B------:R-:W-:Y:S01]  /*09a0*/  LOP3.LUT R21, R9.reuse, 0x18, RZ, 0xfc, !PT ;  /* 0x0000001809157812 */ /* 0x040fe200078efcff */
[----:B------:R-:W-:Y:S01]  /*09b0*/  IMAD.MOV.U32 R4, RZ, RZ, RZ ;  /* 0x000000ffff047224 */ /* 0x000fe200078e00ff */
[----:B------:R-:W-:Y:S01]  /*09c0*/  IABS R14, R20 ;  /* 0x00000014000e7213 */ /* 0x000fe20000000000 */
[----:B------:R-:W-:Y:S01]  /*09d0*/  IMAD R97, R0, 0x100, R93 ;  /* 0x0000010000617824 */ /* 0x000fe200078e025d */
[----:B------:R-:W-:Y:S01]  /*09e0*/  LOP3.LUT R22, R9, 0x20, RZ, 0xfc, !PT ;  /* 0x0000002009167812 */ /* 0x000fe200078efcff */
[----:B------:R-:W-:Y:S01]  /*09f0*/  IMAD.HI.U32 R4, R5, R11, R4 ;  /* 0x0000000b05047227 */ /* 0x000fe200078e0004 */
[----:B------:R-:W-:Y:S02]  /*0a00*/  SHF.R.U32.HI R11, RZ, 0x1, R95 ;  /* 0x00000001ff0b7819 */ /* 0x000fe4000001165f */
[----:B------:R-:W-:Y:S01]  /*0a10*/  IABS R8, R97 ;  /* 0x0000006100087213 */ /* 0x000fe20000000000 */
[----:B------:R-:W-:Y:S01]  /*0a20*/  IMAD.HI.U32 R0, R6, R10, RZ ;  /* 0x0000000a06007227 */ /* 0x000fe200078e00ff */
[----:B------:R-:W-:-:S02]  /*0a30*/  LOP3.LUT R96, R96, R11, RZ, 0x3c, !PT ;  /* 0x0000000b60607212 */ /* 0x000fc400078e3cff */
[C---:B------:R-:W-:Y:S01]  /*0a40*/  LOP3.LUT R23, R9.reuse, 0x28, RZ, 0xfc, !PT ;  /* 0x0000002809177812 */ /* 0x040fe200078efcff */
[----:B------:R-:W-:Y:S01]  /*0a50*/  IMAD.HI.U32 R5, R6, R12, RZ ;  /* 0x0000000c06057227 */ /* 0x000fe200078e00ff */
[C---:B------:R-:W-:Y:S02]  /*0a60*/  LOP3.LUT R24, R9.reuse, 0x30, RZ, 0xfc, !PT ;  /* 0x0000003009187812 */ /* 0x040fe400078efcff */
[----:B------:R-:W-:Y:S01]  /*0a70*/  LOP3.LUT R25, R9, 0x38, RZ, 0xfc, !PT ;  /* 0x0000003809197812 */ /* 0x000fe200078efcff */
[----:B------:R-:W-:Y:S01]  /*0a80*/  IMAD.MOV R0, RZ, RZ, -R0 ;  /* 0x000000ffff007224 */ /* 0x000fe200078e0a00 */
[----:B------:R-:W-:Y:S01]  /*0a90*/  IABS R16, R24 ;  /* 0x0000001800107213 */ /* 0x000fe20000000000 */
[----:B------:R-:W-:Y:S01]  /*0aa0*/  IMAD.HI.U32 R4, R4, R8, RZ ;  /* 0x0000000804047227 */ /* 0x000fe200078e00ff */
[----:B------:R-:W-:-:S03]  /*0ab0*/  IABS R17, R25 ;  /* 0x0000001900117213 */ /* 0x000fc60000000000 */
[----:B------:R-:W-:Y:S02]  /*0ac0*/  IMAD.MOV R11, RZ, RZ, -R5 ;  /* 0x000000ffff0b7224 */ /* 0x000fe400078e0a05 */
[C---:B------:R-:W-:Y:S02]  /*0ad0*/  IMAD R5, R15.reuse, R0, R10 ;  /* 0x000000000f057224 */ /* 0x040fe400078e020a */
[----:B------:R-:W-:Y:S02]  /*0ae0*/  IMAD.MOV R0, RZ, RZ, -R4 ;  /* 0x000000ffff007224 */ /* 0x000fe400078e0a04 */
[----:B------:R-:W-:Y:S01]  /*0af0*/  IMAD R4, R15, R11, R12 ;  /* 0x0000000b0f047224 */ /* 0x000fe200078e020c */
[----:B------:R-:W-:Y:S01]  /*0b00*/  IABS R11, R21 ;  /* 0x00000015000b7213 */ /* 0x000fe20000000000 */
[----:B------:R-:W-:Y:S01]  /*0b10*/  IMAD R0, R13, R0, R8 ;  /* 0x000000000d007224 */ /* 0x000fe200078e0208 */
[----:B------:R-:W-:Y:S01]  /*0b20*/  ISETP.GT.U32.AND P1, PT, R15, R5, PT ;  /* 0x000000050f00720c */ /* 0x000fe20003f24070 */
[----:B------:R-:W-:Y:S01]  /*0b30*/  IMAD.HI.U32 R7, R6, R14, RZ ;  /* 0x0000000e06077227 */ /* 0x000fe200078e00ff */
[----:B------:R-:W-:-:S02]  /*0b40*/  IABS R12, R22 ;  /* 0x00000016000c7213 */ /* 0x000fc40000000000 */
[----:B------:R-:W-:Y:S01]  /*0b50*/  ISETP.GT.U32.AND P0, PT, R13, R0, PT ;  /* 0x000000000d00720c */ /* 0x000fe20003f04070 */
[----:B------:R-:W-:Y:S01]  /*0b60*/  IMAD.MOV R7, RZ, RZ, -R7 ;  /* 0x000000ffff077224 */ /* 0x000fe200078e0a07 */
[----:B------:R-:W-:Y:S01]  /*0b70*/  ISETP.GT.U32.AND P2, PT, R15, R4, PT ;  /* 0x000000040f00720c */ /* 0x000fe20003f44070 */
[----:B------:R-:W-:-:S04]  /*0b80*/  IMAD.HI.U32 R8, R6, R11, RZ ;  /* 0x0000000b06087227 */ /* 0x000fc800078e00ff */
[----:B------:R-:W-:-:S04]  /*0b90*/  IMAD.HI.U32 R10, R6, R12, RZ ;  /* 0x0000000c060a7227 */ /* 0x000fc800078e00ff */
[C---:B------:R-:W-:Y:S01]  /*0ba0*/  IMAD R7, R15.reuse, R7, R14 ;  /* 0x000000070f077224 */ /* 0x040fe200078e020e */
[----:B------:R-:W-:Y:S01]  /*0bb0*/  IABS R14, R23 ;  /* 0x00000017000e7213 */ /* 0x000fe20000000000 */
[----:B------:R-:W-:Y:S02]  /*0bc0*/  IMAD.MOV R8, RZ, RZ, -R8 ;  /* 0x000000ffff087224 */ /* 0x000fe400078e0a08 */
[----:B------:R-:W-:Y:S01]  /*0bd0*/  IMAD.MOV R10, RZ, RZ, -R10 ;  /* 0x000000ffff0a7224 */ /* 0x000fe200078e0a0a */
[C---:B------:R-:W-:Y:S01]  /*0be0*/  ISETP.GT.U32.AND P4, PT, R15.reuse, R7, PT ;  /* 0x000000070f00720c */ /* 0x040fe20003f84070 */
[C---:B------:R-:W-:Y:S02]  /*0bf0*/  IMAD R8, R15.reuse, R8, R11 ;  /* 0x000000080f087224 */ /* 0x040fe400078e020b */
[----:B------:R-:W-:Y:S02]  /*0c00*/  @!P0 IMAD.IADD R0, R0, 0x1, -R13 ;  /* 0x0000000100008824 */ /* 0x000fe400078e0a0d */
[----:B------:R-:W-:Y:S01]  /*0c10*/  IMAD.HI.U32 R11, R6, R14, RZ ;  /* 0x0000000e060b7227 */ /* 0x000fe200078e00ff */
[----:B------:R-:W-:-:S02]  /*0c20*/  ISETP.GT.U32.AND P5, PT, R15, R8, PT ;  /* 0x000000080f00720c */ /* 0x000fc40003fa4070 */
[----:B------:R-:W-:Y:S01]  /*0c30*/  ISETP.GT.U32.AND P3, PT, R13, R0, PT ;  /* 0x000000000d00720c */ /* 0x000fe20003f64070 */
[----:B------:R-:W-:Y:S02]  /*0c40*/  @!P1 IMAD.IADD R5, R5, 0x1, -R15 ;  /* 0x0000000105059824 */ /* 0x000fe400078e0a0f */
[C---:B------:R-:W-:Y:S02]  /*0c50*/  IMAD R10, R15.reuse, R10, R12 ;  /* 0x0000000a0f0a7224 */ /* 0x040fe400078e020c */
[----:B------:R-:W-:Y:S01]  /*0c60*/  IMAD.HI.U32 R12, R6, R16, RZ ;  /* 0x00000010060c7227 */ /* 0x000fe200078e00ff */
[----:B------:R-:W-:-:S03]  /*0c70*/  ISETP.GT.U32.AND P6, PT, R15, R5, PT ;  /* 0x000000050f00720c */ /* 0x000fc60003fc4070 */
[----:B------:R-:W-:-:S04]  /*0c80*/  IMAD.HI.U32 R6, R6, R17, RZ ;  /* 0x0000001106067227 */ /* 0x000fc800078e00ff */
[----:B------:R-:W-:Y:S02]  /*0c90*/  IMAD.MOV R11, RZ, RZ, -R11 ;  /* 0x000000ffff0b7224 */ /* 0x000fe400078e0a0b */
[----:B------:R-:W-:Y:S02]  /*0ca0*/  IMAD.MOV R18, RZ, RZ, -R6 ;  /* 0x000000ffff127224 */ /* 0x000fe400078e0a06 */
[----:B------:R-:W-:Y:S02]  /*0cb0*/  IMAD.MOV R12, RZ, RZ, -R12 ;  /* 0x000000ffff0c7224 */ /* 0x000fe400078e0a0c */
[C---:B------:R-:W-:Y:S02]  /*0cc0*/  IMAD R6, R15.reuse, R11, R14 ;  /* 0x0000000b0f067224 */ /* 0x040fe400078e020e */
[----:B------:R-:W-:Y:S01]  /*0cd0*/  @!P2 IMAD.IADD R4, R4, 0x1, -R15 ;  /* 0x000000010404a824 */ /* 0x000fe200078e0a0f */
[C---:B------:R-:W-:Y:S01]  /*0ce0*/  ISETP.GT.U32.AND P2, PT, R15.reuse, R10, PT ;  /* 0x0000000a0f00720c */ /* 0x040fe20003f44070 */
[C---:B------:R-:W-:Y:S01]  /*0cf0*/  IMAD R11, R15.reuse, R12, R16 ;  /* 0x0000000c0f0b7224 */ /* 0x040fe200078e0210 */
[C---:B------:R-:W-:Y:S01]  /*0d00*/  ISETP.GT.U32.AND P0, PT, R15.reuse, R6, PT ;  /* 0x000000060f00720c */ /* 0x040fe20003f04070 */
[C---:B------:R-:W-:Y:S01]  /*0d10*/  IMAD R12, R15.reuse, R18, R17 ;  /* 0x000000120f0c7224 */ /* 0x040fe200078e0211 */
[----:B------:R-:W-:Y:S01]  /*0d20*/  ISETP.GT.U32.AND P1, PT, R15, R4, PT ;  /* 0x000000040f00720c */ /* 0x000fe20003f24070 */
[----:B------:R-:W-:-:S02]  /*0d30*/  @!P4 IMAD.IADD R7, R7, 0x1, -R15 ;  /* 0x000000010707c824 */ /* 0x000fc400078e0a0f */
[----:B------:R-:W-:Y:S01]  /*0d40*/  @!P3 IMAD.IADD R0, R0, 0x1, -R13 ;  /* 0x000000010000b824 */ /* 0x000fe200078e0a0d */
[C---:B------:R-:W-:Y:S01]  /*0d50*/  ISETP.GT.U32.AND P3, PT, R15.reuse, R11, PT ;  /* 0x0000000b0f00720c */ /* 0x040fe20003f64070 */
[--C-:B------:R-:W-:Y:S01]  /*0d60*/  @!P5 IMAD.IADD R8, R8, 0x1, -R15.reuse ;  /* 0x000000010808d824 */ /* 0x100fe200078e0a0f */
[----:B------:R-:W-:Y:S01]  /*0d70*/  ISETP.GT.U32.AND P4, PT, R15, R12, PT ;  /* 0x0000000c0f00720c */ /* 0x000fe20003f84070 */
[--C-:B------:R-:W-:Y:S01]  /*0d80*/  @!P6 IMAD.IADD R5, R5, 0x1, -R15.reuse ;  /* 0x000000010505e824 */ /* 0x100fe200078e0a0f */
[----:B------:R-:W-:Y:S01]  /*0d90*/  ISETP.GE.AND P5, PT, R97, RZ, PT ;  /* 0x000000ff6100720c */ /* 0x000fe20003fa6270 */
[--C-:B------:R-:W-:Y:S01]  /*0da0*/  @!P2 IMAD.IADD R10, R10, 0x1, -R15.reuse ;  /* 0x000000010a0aa824 */ /* 0x100fe200078e0a0f */
[----:B------:R-:W-:Y:S01]  /*0db0*/  ISETP.GT.U32.AND P6, PT, R15, R7, PT ;  /* 0x000000070f00720c */ /* 0x000fe20003fc4070 */
[--C-:B------:R-:W-:Y:S01]  /*0dc0*/  @!P0 IMAD.IADD R6, R6, 0x1, -R15.reuse ;  /* 0x0000000106068824 */ /* 0x100fe200078e0a0f */
[----:B------:R-:W-:Y:S01]  /*0dd0*/  ISETP.NE.AND P0, PT, R2, RZ, PT ;  /* 0x000000ff0200720c */ /* 0x000fe20003f05270 */
[--C-:B------:R-:W-:Y:S01]  /*0de0*/  @!P1 IMAD.IADD R4, R4, 0x1, -R15.reuse ;  /* 0x0000000104049824 */ /* 0x100fe200078e0a0f */
[----:B------:R-:W-:Y:S01]  /*0df0*/  ISETP.GE.AND P1, PT, R9, RZ, PT ;  /* 0x000000ff0900720c */ /* 0x000fe20003f26270 */
[----:B------:R-:W-:Y:S01]  /*0e00*/  IMAD.MOV.U32 R116, RZ, RZ, R0 ;  /* 0x000000ffff747224 */ /* 0x000fe200078e0000 */
[----:B------:R-:W-:Y:S01]  /*0e10*/  ISETP.GE.AND P2, PT, R19, RZ, PT ;  /* 0x000000ff1300720c */ /* 0x000fe20003f46270 */
[--C-:B------:R-:W-:Y:S01]  /*0e20*/  @!P3 IMAD.IADD R11, R11, 0x1, -R15.reuse ;  /* 0x000000010b0bb824 */ /* 0x100fe200078e0a0f */
[----:B------:R-:W-:Y:S01]  /*0e30*/  ISETP.GE.AND P3, PT, R20, RZ, PT ;  /* 0x000000ff1400720c */ /* 0x000fe20003f66270 */
[--C-:B------:R-:W-:Y:S01]  /*0e40*/  @!P4 IMAD.IADD R12, R12, 0x1, -R15.reuse ;  /* 0x000000010c0cc824 */ /* 0x100fe200078e0a0f */
[C---:B------:R-:W-:Y:S01]  /*0e50*/  ISETP.GT.U32.AND P4, PT, R15.reuse, R8, PT ;  /* 0x000000080f00720c */ /* 0x040fe20003f84070 */
[----:B------:R-:W-:Y:S01]  /*0e60*/  @!P5 IMAD.MOV R116, RZ, RZ, -R116 ;  /* 0x000000ffff74d224 */ /* 0x000fe200078e0a74 */
[----:B------:R-:W-:Y:S01]  /*0e70*/  ISETP.GT.U32.AND P5, PT, R15, R10, PT ;  /* 0x0000000a0f00720c */ /* 0x000fe20003fa4070 */
[----:B------:R-:W-:Y:S01]  /*0e80*/  @!P6 IMAD.IADD R7, R7, 0x1, -R15 ;  /* 0x000000010707e824 */ /* 0x000fe200078e0a0f */
[C---:B------:R-:W-:Y:S01]  /*0e90*/  ISETP.GT.U32.AND P6, PT, R15.reuse, R6, PT ;  /* 0x000000060f00720c */ /* 0x040fe20003fc4070 */
[----:B------:R-:W-:Y:S01]  /*0ea0*/  IMAD R9, R112, 0x28, RZ ;  /* 0x0000002870097824 */ /* 0x000fe200078e02ff */
[----:B------:R-:W-:Y:S01]  /*0eb0*/  @!P0 LOP3.LUT R116, RZ, R2, RZ, 0x33, !PT ;  /* 0x00000002ff748212 */ /* 0x000fe200078e33ff */
[----:B------:R-:W-:Y:S01]  /*0ec0*/  @!P1 IMAD.MOV R5, RZ, RZ, -R5 ;  /* 0x000000ffff059224 */ /* 0x000fe200078e0a05 */
[C---:B------:R-:W-:Y:S01]  /*0ed0*/  ISETP.GT.U32.AND P0, PT, R15.reuse, R11, PT ;  /* 0x0000000b0f00720c */ /* 0x040fe20003f04070 */
[----:B------:R-:W-:Y:S01]  /*0ee0*/  @!P2 IMAD.MOV R4, RZ, RZ, -R4 ;  /* 0x000000ffff04a224 */ /* 0x000fe200078e0a04 */
[----:B------:R-:W-:Y:S01]  /*0ef0*/  ISETP.GT.U32.AND P1, PT, R15, R12, PT ;  /* 0x0000000c0f00720c */ /* 0x000fe20003f24070 */
[----:B------:R-:W-:Y:S01]  /*0f00*/  @!P3 IMAD.MOV R7, RZ, RZ, -R7 ;  /* 0x000000ffff07b224 */ /* 0x000fe200078e0a07 */
[----:B------:R-:W-:Y:S01]  /*0f10*/  ISETP.GE.AND P2, PT, R21, RZ, PT ;  /* 0x000000ff1500720c */ /* 0x000fe20003f46270 */
[--C-:B------:R-:W-:Y:S01]  /*0f20*/  @!P4 IMAD.IADD R8, R8, 0x1, -R15.reuse ;  /* 0x000000010808c824 */ /* 0x100fe200078e0a0f */
[----:B------:R-:W-:Y:S01]  /*0f30*/  ISETP.GE.AND P3, PT, R22, RZ, PT ;  /* 0x000000ff1600720c */ /* 0x000fe20003f66270 */
[--C-:B------:R-:W-:Y:S01]  /*0f40*/  @!P5 IMAD.IADD R10, R10, 0x1, -R15.reuse ;  /* 0x000000010a0ad824 */ /* 0x100fe200078e0a0f */
[----:B------:R-:W-:Y:S01]  /*0f50*/  ISETP.GE.AND P4, PT, R23, RZ, PT ;  /* 0x000000ff1700720c */ /* 0x000fe20003f86270 */
[--C-:B------:R-:W-:Y:S01]  /*0f60*/  @!P6 IMAD.IADD R6, R6, 0x1, -R15.reuse ;  /* 0x000000010606e824 */ /* 0x100fe200078e0a0f */
[----:B------:R-:W-:Y:S01]  /*0f70*/  ISETP.GE.AND P5, PT, R24, RZ, PT ;  /* 0x000000ff1800720c */ /* 0x000fe20003fa6270 */
[----:B------:R-:W-:Y:S01]  /*0f80*/  IMAD R116, R116, R119, RZ ;  /* 0x0000007774747224 */ /* 0x000fe200078e02ff */
[----:B------:R-:W-:Y:S01]  /*0f90*/  ISETP.GE.AND P6, PT, R25, RZ, PT ;  /* 0x000000ff1900720c */ /* 0x000fe20003fc6270 */
[--C-:B------:R-:W-:Y:S01]  /*0fa0*/  @!P0 IMAD.IADD R11, R11, 0x1, -R15.reuse ;  /* 0x000000010b0b8824 */ /* 0x100fe200078e0a0f */
[----:B------:R-:W-:Y:S01]  /*0fb0*/  ISETP.GE.AND P0, PT, R97, R2, PT ;  /* 0x000000026100720c */ /* 0x000fe20003f06270 */
[----:B------:R-:W-:Y:S01]  /*0fc0*/  @!P1 IMAD.IADD R12, R12, 0x1, -R15 ;  /* 0x000000010c0c9824 */ /* 0x000fe200078e0a0f */
[----:B------:R-:W-:Y:S01]  /*0fd0*/  ISETP.NE.AND P1, PT, R3, RZ, PT ;  /* 0x000000ff0300720c */ /* 0x000fe20003f25270 */
[----:B------:R-:W-:-:S02]  /*0fe0*/  VIADD R2, R118, 0xffffffff ;  /* 0xffffffff76027836 */ /* 0x000fc40000000000 */
[----:B------:R-:W-:Y:S01]  /*0ff0*/  @!P2 IMAD.MOV R8, RZ, RZ, -R8 ;  /* 0x000000ffff08a224 */ /* 0x000fe200078e0a08 */
[----:B------:R-:W-:Y:S01]  /*1000*/  SEL R124, R140, R4, !P1 ;  /* 0x000000048c7c7207 */ /* 0x000fe20004800000 */
[----:B------:R-:W-:Y:S01]  /*1010*/  @!P3 IMAD.MOV R10, RZ, RZ, -R10 ;  /* 0x000000ffff0ab224 */ /* 0x000fe200078e0a0a */
[----:B------:R-:W-:Y:S01]  /*1020*/  ISETP.GE.U32.AND P3, PT, R2, 0x7fffffe0, PT ;  /* 0x7fffffe00200780c */ /* 0x000fe20003f66070 */
[----:B------:R-:W-:Y:S01]  /*1030*/  @!P4 IMAD.MOV R6, RZ, RZ, -R6 ;  /* 0x000000ffff06c224 */ /* 0x000fe200078e0a06 */
[----:B------:R-:W-:Y:S01]  /*1040*/  LOP3.LUT R2, R98, 0x70, RZ, 0xc0, !PT ;  /* 0x0000007062027812 */ /* 0x000fe200078ec0ff */
[----:B------:R-:W-:Y:S01]  /*1050*/  @!P5 IMAD.MOV R11, RZ, RZ, -R11 ;  /* 0x000000ffff0bd224 */ /* 0x000fe200078e0a0b */
[C---:B------:R-:W-:Y:S01]  /*1060*/  SEL R0, R140.reuse, R5, !P1 ;  /* 0x000000058c007207 */ /* 0x040fe20004800000 */
[----:B------:R-:W-:Y:S01]  /*1070*/  @!P6 IMAD.MOV R12, RZ, RZ, -R12 ;  /* 0x000000ffff0ce224 */ /* 0x000fe200078e0a0c */
[----:B------:R-:W-:Y:S01]  /*1080*/  SEL R125, R140, R7, !P1 ;  /* 0x000000078c7d7207 */ /* 0x000fe20004800000 */
[----:B------:R-:W-:Y:S01]  /*1090*/  VIADD R4, R118, 0xfffffffe ;  /* 0xfffffffe76047836 */ /* 0x000fe20000000000 */
[----:B------:R-:W-:Y:S01]  /*10a0*/  SEL R136, R140, R8, !P1 ;  /* 0x000000088c887207 */ /* 0x000fe20004800000 */
[----:B------:R-:W-:Y:S01]  /*10b0*/  IMAD.SHL.U32 R117, R116, 0x4, RZ ;  /* 0x0000000474757824 */ /* 0x000fe200078e00ff */
[C---:B------:R-:W-:Y:S01]  /*10c0*/  SEL R137, R140.reuse, R10, !P1 ;  /* 0x0000000a8c897207 */ /* 0x040fe20004800000 */
[----:B------:R-:W-:Y:S01]  /*10d0*/  IMAD R99, R93, 0x80, R2 ;  /* 0x000000805d637824 */ /* 0x000fe200078e0202 */
[----:B------:R-:W-:Y:S01]  /*10e0*/  SEL R138, R140, R6, !P1 ;  /* 0x000000068c8a7207 */ /* 0x000fe20004800000 */
[----:B------:R-:W-:Y:S01]  /*10f0*/  VIADD R2, R118, 0xfffffffd ;  /* 0xfffffffd76027836 */ /* 0x000fe20000000000 */
[C---:B------:R-:W-:Y:S01]  /*1100*/  SEL R139, R140.reuse, R11, !P1 ;  /* 0x0000000b8c8b7207 */ /* 0x040fe20004800000 */
[----:B------:R-:W-:Y:S01]  /*1110*/  VIADD R151, R99, UR8 ;  /* 0x0000000863977c36 */ /* 0x000fe20008000000 */
[----:B------:R-:W-:Y:S01]  /*1120*/  SEL R140, R140, R12, !P1 ;  /* 0x0000000c8c8c7207 */ /* 0x000fe20004800000 */
[----:B------:R-:W-:Y:S01]  /*1130*/  VIADD R6, R118, 0xfffffffc ;  /* 0xfffffffc76067836 */ /* 0x000fe20000000000 */
[----:B------:R-:W-:Y:S01]  /*1140*/  ISETP.GE.U32.AND P1, PT, R4, 0x7fffffdf, PT ;  /* 0x7fffffdf0400780c */ /* 0x000fe20003f26070 */
[----:B------:R-:W-:Y:S01]  /*1150*/  IMAD R7, R112, 0x24, RZ ;  /* 0x0000002470077824 */ /* 0x000fe200078e02ff */
[C---:B------:R-:W-:Y:S01]  /*1160*/  IADD3 R4, P2, R117.reuse, UR6, RZ ;  /* 0x0000000675047c10 */ /* 0x040fe2000ff5e0ff */
[----:B------:R-:W-:Y:S01]  /*1170*/  VIADD R10, R118, 0xfffffffa ;  /* 0xfffffffa760a7836 */ /* 0x000fe20000000000 */
[----:B------:R-:W-:Y:S01]  /*1180*/  IADD3 R144, P4, R117, UR6, RZ ;  /* 0x0000000675907c10 */ /* 0x000fe2000ff9e0ff */
[----:B------:R-:W-:Y:S01]  /*1190*/  IMAD R23, R112, 0xe, RZ ;  /* 0x0000000e70177824 */ /* 0x000fe200078e02ff */
[----:B------:R-:W-:Y:S01]  /*11a0*/  LEA.HI.X.SX32 R5, R116, UR7, 0x2, P2 ;  /* 0x0000000774057c11 */ /* 0x000fe200090f16ff */
[----:B------:R-:W-:Y:S01]  /*11b0*/  IMAD R22, R112, 0xf, RZ ;  /* 0x0000000f70167824 */ /* 0x000fe200078e02ff */
[----:B------:R-:W-:Y:S01]  /*11c0*/  LEA.HI.X.SX32 R145, R116, UR7, 0x2, P4 ;  /* 0x0000000774917c11 */ /* 0x000fe2000a0f16ff */
[C---:B------:R-:W-:Y:S01]  /*11d0*/  IMAD.SHL.U32 R21, R112.reuse, 0x10, RZ ;  /* 0x0000001070157824 */ /* 0x040fe200078e00ff */
[-C--:B------:R-:W-:Y:S01]  /*11e0*/  LEA R80, P4, R112, R4.reuse, 0x3 ;  /* 0x0000000470507211 */ /* 0x080fe200078818ff */
[----:B------:R-:W-:Y:S01]  /*11f0*/  @!PT LDS RZ, [RZ] ;  /* 0x00000000fffff984 */ /* 0x000fe20000000800 */
[----:B------:R-:W-:Y:S01]  /*1200*/  @!PT LDS RZ, [RZ] ;  /* 0x00000000fffff984 */ /* 0x000fe20000000800 */
[----:B------:R-:W-:Y:S01]  /*1210*/  @!PT LDS RZ, [RZ] ;  /* 0x00000000fffff984 */ /* 0x000fe20000000800 */
[----:B------:R-:W-:Y:S01]  /*1220*/  LDGSTS.E [R151], desc[UR16][R4.64], !P3 ;  /* 0x0000000004977fae */ /* 0x000fe2000d921850 */
[-C--:B------:R-:W-:Y:S01]  /*1230*/  IADD3 R142, P3, R100, R4.reuse, RZ ;  /* 0x00000004648e7210 */ /* 0x080fe20007f7e0ff */
[----:B------:R-:W-:Y:S01]  /*1240*/  IMAD R20, R112, 0x11, RZ ;  /* 0x0000001170147824 */ /* 0x000fe200078e02ff */
[----:B------:R-:W-:Y:S01]  /*1250*/  ISETP.GE.U32.AND P2, PT, R2, 0x7fffffde, PT ;  /* 0x7fffffde0200780c */ /* 0x000fe20003f46070 */
[----:B------:R-:W-:Y:S01]  /*1260*/  VIADD R2, R118, 0xfffffffb ;  /* 0xfffffffb76027836 */ /* 0x000fe20000000000 */
[CC--:B------:R-:W-:Y:S01]  /*1270*/  LEA.HI.X.SX32 R143, R112.reuse, R5.reuse, 0x2, P3 ;  /* 0x00000005708f7211 */ /* 0x0c0fe200018f16ff */
[C---:B------:R-:W-:Y:S01]  /*1280*/  IMAD R19, R112.reuse, 0x12, RZ ;  /* 0x0000001270137824 */ /* 0x040fe200078e02ff */
[-C--:B------:R-:W-:Y:S01]  /*1290*/  IADD3 R76, P3, R103, R4.reuse, RZ ;  /* 0x00000004674c7210 */ /* 0x080fe20007f7e0ff */
[----:B------:R-:W-:Y:S01]  /*12a0*/  IMAD R18, R112, 0x13, RZ ;  /* 0x0000001370127824 */ /* 0x000fe200078e02ff */
[----:B------:R-:W-:Y:S01]  /*12b0*/  ISETP.GE.U32.AND P5, PT, R6, 0x7fffffdd, PT ;  /* 0x7fffffdd0600780c */ /* 0x000fe20003fa6070 */
[----:B------:R-:W-:Y:S01]  /*12c0*/  LDGSTS.E [R151+0x4], desc[UR16][R142.64], !P1 ;  /* 0x000040008e977fae */ /* 0x000fe2000c921850 */
[-C--:B------:R-:W-:Y:S01]  /*12d0*/  LEA.HI.X.SX32 R77, R102, R5.reuse, 0x2, P3 ;  /* 0x00000005664d7211 */ /* 0x080fe200018f16ff */
[C---:B------:R-:W-:Y:S01]  /*12e0*/  IMAD R17, R112.reuse, 0x15, RZ ;  /* 0x0000001570117824 */ /* 0x040fe200078e02ff */
[-C--:B------:R-:W-:Y:S01]  /*12f0*/  IADD3 R72, P3, R105, R4.reuse, RZ ;  /* 0x0000000469487210 */ /* 0x080fe20007f7e0ff */
[C---:B------:R-:W-:Y:S01]  /*1300*/  IMAD R16, R112.reuse, 0x16, RZ ;  /* 0x0000001670107824 */ /* 0x040fe200078e02ff */
[-C--:B------:R-:W-:Y:S01]  /*1310*/  LEA.HI.X.SX32 R81, R101, R5.reuse, 0x2, P4 ;  /* 0x0000000565517211 */ /* 0x080fe200020f16ff */
[----:B------:R-:W-:Y:S01]  /*1320*/  IMAD R15, R112, 0x17, RZ ;  /* 0x00000017700f7824 */ /* 0x000fe200078e02ff */
[-C--:B------:R-:W-:Y:S01]  /*1330*/  LEA.HI.X.SX32 R73, R104, R5.reuse, 0x2, P3 ;  /* 0x0000000568497211 */ /* 0x080fe200018f16ff */
[C---:B------:R-:W-:Y:S01]  /*1340*/  IMAD R14, R112.reuse, 0x19, RZ ;  /* 0x00000019700e7824 */ /* 0x040fe200078e02ff */
[-C--:B------:R-:W-:Y:S01]  /*1350*/  IADD3 R38, P3, R109, R4.reuse, RZ ;  /* 0x000000046d267210 */ /* 0x080fe20007f7e0ff */
[----:B------:R-:W-:Y:S01]  /*1360*/  LDGSTS.E [R151+0x8], desc[UR16][R80.64], !P2 ;  /* 0x0000800050977fae */ /* 0x000fe2000d121850 */
[C---:B------:R-:W-:Y:S01]  /*1370*/  LEA R78, P4, R112.reuse, R4, 0x4 ;  /* 0x00000004704e7211 */ /* 0x040fe200078820ff */
[----:B------:R-:W-:Y:S01]  /*1380*/  IMAD R13, R112, 0x1a, RZ ;  /* 0x0000001a700d7824 */ /* 0x000fe200078e02ff */
[-C--:B------:R-:W-:Y:S01]  /*1390*/  LEA.HI.X.SX32 R39, R108, R5.reuse, 0x2, P3 ;  /* 0x000000056c277211 */ /* 0x080fe200018f16ff */
[----:B------:R-:W-:Y:S01]  /*13a0*/  LDGSTS.E [R151+0xc], desc[UR16][R76.64], !P5 ;  /* 0x0000c0004c977fae */ /* 0x000fe2000e921850 */
[----:B------:R-:W-:Y:S01]  /*13b0*/  IADD3 R6, P3, R7, R144, RZ ;  /* 0x0000009007067210 */ /* 0x000fe20007f7e0ff */
[----:B------:R-:W-:Y:S01]  /*13c0*/  IMAD R12, R112, 0x1b, RZ ;  /* 0x0000001b700c7824 */ /* 0x000fe200078e02ff */
[----:B------:R-:W-:Y:S01]  /*13d0*/  LEA.HI.X.SX32 R79, R100, R5, 0x2, P4 ;  /* 0x00000005644f7211 */ /* 0x000fe200020f16ff */
[C---:B------:R-:W-:Y:S01]  /*13e0*/  IMAD R11, R112.reuse, 0x1d, RZ ;  /* 0x0000001d700b7824 */ /* 0x040fe200078e02ff */
[----:B------:R-:W-:Y:S01]  /*13f0*/  LEA.HI.X.SX32 R7, R111, R145, 0x2, P3 ;  /* 0x000000916f077211 */ /* 0x000fe200018f16ff */
[----:B------:R-:W-:Y:S01]  /*1400*/  IMAD R25, R112, 0x78, RZ ;  /* 0x0000007870197824 */ /* 0x000fe200078e02ff */
[-C--:B------:R-:W-:Y:S01]  /*1410*/  IADD3 R74, P4, R107, R4.reuse, RZ ;  /* 0x000000046b4a7210 */ /* 0x080fe20007f9e0ff */
[----:B------:R-:W-:Y:S01]  /*1420*/  IMAD R124, R124, UR9, RZ ;  /* 0x000000097c7c7c24 */ /* 0x000fe2000f8e02ff */
[----:B------:R-:W-:Y:S01]  /*1430*/  ISETP.GE.U32.AND P3, PT, R2, 0x7fffffdc, PT ;  /* 0x7fffffdc0200780c */ /* 0x000fe20003f66070 */
[----:B------:R-:W-:Y:S01]  /*1440*/  VIADD R2, R118, 0xfffffff9 ;  /* 0xfffffff976027836 */ /* 0x000fe20000000000 */
[-C--:B------:R-:W-:Y:S01]  /*1450*/  LEA.HI.X.SX32 R75, R106, R5.reuse, 0x2, P4 ;  /* 0x000000056a4b7211 */ /* 0x080fe200020f16ff */
[----:B------:R-:W-:Y:S01]  /*1460*/  IMAD R125, R125, UR9, RZ ;  /* 0x000000097d7d7c24 */ /* 0x000fe2000f8e02ff */
[----:B------:R-:W-:Y:S01]  /*1470*/  LEA R70, P4, R112, R4, 0x5 ;  /* 0x0000000470467211 */ /* 0x000fe200078828ff */
[----:B------:R-:W-:Y:S01]  /*1480*/  IMAD R136, R136, UR9, RZ ;  /* 0x0000000988887c24 */ /* 0x000fe2000f8e02ff */
[----:B------:R-:W-:Y:S01]  /*1490*/  ISETP.GE.U32.AND P1, PT, R2, 0x7fffffda, PT ;  /* 0x7fffffda0200780c */ /* 0x000fe20003f26070 */
[----:B------:R-:W-:Y:S01]  /*14a0*/  VIADD R2, R118, 0xfffffff8 ;  /* 0xfffffff876027836 */ /* 0x000fe20000000000 */
[----:B------:R-:W-:Y:S01]  /*14b0*/  LEA.HI.X.SX32 R71, R110, R5, 0x2, P4 ;  /* 0x000000056e477211 */ /* 0x000fe200020f16ff */
[----:B------:R-:W-:Y:S01]  /*14c0*/  IMAD R137, R137, UR9, RZ ;  /* 0x0000000989897c24 */ /* 0x000fe2000f8e02ff */
[----:B------:R-:W-:Y:S01]  /*14d0*/  IADD3 R8, P4, R9, R144, RZ ;  /* 0x0000009009087210 */ /* 0x000fe20007f9e0ff */
[----:B------:R-:W-:Y:S01]  /*14e0*/  IMAD R138, R138, UR9, RZ ;  /* 0x000000098a8a7c24 */ /* 0x000fe2000f8e02ff */
[----:B------:R-:W-:Y:S01]  /*14f0*/  ISETP.GE.U32.AND P2, PT, R2, 0x7fffffd9, PT ;  /* 0x7fffffd90200780c */ /* 0x000fe20003f46070 */
[----:B------:R-:W-:Y:S01]  /*1500*/  VIADD R2, R118, 0xfffffff7 ;  /* 0xfffffff776027836 */ /* 0x000fe20000000000 */
[----:B------:R-:W-:Y:S01]  /*1510*/  LOP3.LUT R91, R99, 0x10, RZ, 0x3c, !PT ;  /* 0x00000010635b7812 */ /* 0x000fe200078e3cff */
[----:B------:R-:W-:Y:S01]  /*1520*/  IMAD R139, R139, UR9, RZ ;  /* 0x000000098b8b7c24 */ /* 0x000fe2000f8e02ff */
[----:B------:R-:W-:Y:S01]  /*1530*/  LEA.HI.X.SX32 R9, R92, R145, 0x2, P4 ;  /* 0x000000915c097211 */ /* 0x000fe200020f16ff */
[----:B------:R-:W-:Y:S01]  /*1540*/  IMAD R140, R140, UR9, RZ ;  /* 0x000000098c8c7c24 */ /* 0x000fe2000f8e02ff */
[----:B------:R-:W-:Y:S01]  /*1550*/  ISETP.GE.U32.AND P4, PT, R10, 0x7fffffdb, PT ;  /* 0x7fffffdb0a00780c */ /* 0x000fe20003f86070 */
[----:B------:R-:W-:Y:S01]  /*1560*/  VIADD R147, R91, UR8 ;  /* 0x000000085b937c36 */ /* 0x000fe20008000000 */
[----:B------:R-:W-:Y:S01]  /*1570*/  ISETP.GE.U32.AND P5, PT, R2, 0x7fffffd8, PT ;  /* 0x7fffffd80200780c */ /* 0x000fe20003fa6070 */
[C---:B------:R-:W-:Y:S01]  /*1580*/  VIADD R2, R118.reuse, 0xfffffff6 ;  /* 0xfffffff676027836 */ /* 0x040fe20000000000 */
[C---:B------:R-:W-:Y:S01]  /*1590*/  LOP3.LUT R90, R99.reuse, 0x20, RZ, 0x3c, !PT ;  /* 0x00000020635a7812 */ /* 0x040fe200078e3cff */
[----:B------:R-:W-:Y:S01]  /*15a0*/  VIADD R10, R118, 0xfffffff5 ;  /* 0xfffffff5760a7836 */ /* 0x000fe20000000000 */
[----:B------:R-:W-:Y:S01]  /*15b0*/  LDGSTS.E [R147], desc[UR16][R78.64], !P3 ;  /* 0x000000004e937fae */ /* 0x000fe2000d921850 */
[----:B------:R-:W-:-:S02]  /*15c0*/  LOP3.LUT R129, R99, 0x30, RZ, 0x3c, !PT ;  /* 0x0000003063817812 */ /* 0x000fc400078e3cff */
[----:B------:R-:W-:Y:S01]  /*15d0*/  ISETP.GE.U32.AND P3, PT, R2, 0x7fffffd7, PT ;  /* 0x7fffffd70200780c */ /* 0x000fe20003f66070 */
[----:B------:R-:W-:Y:S02]  /*15e0*/  VIADD R2, R118, 0xfffffff4 ;  /* 0xfffffff476027836 */ /* 0x000fe40000000000 */
[----:B------:R-:W-:Y:S01]  /*15f0*/  VIADD R141, R90, UR8 ;  /* 0x000000085a8d7c36 */ /* 0x000fe20008000000 */
[----:B------:R-:W-:Y:S01]  /*1600*/  LDGSTS.E [R147+0x4], desc[UR16][R72.64], !P4 ;  /* 0x0000400048937fae */ /* 0x000fe2000e121850 */
[----:B------:R-:W-:Y:S01]  /*1610*/  ISETP.GE.U32.AND P4, PT, R10, 0x7fffffd6, PT ;  /* 0x7fffffd60a00780c */ /* 0x000fe20003f86070 */
[----:B------:R-:W-:Y:S02]  /*1620*/  VIADD R10, R118, 0xffffffec ;  /* 0xffffffec760a7836 */ /* 0x000fe40000000000 */
[----:B------:R-:W-:Y:S01]  /*1630*/  LDGSTS.E [R147+0x8], desc[UR16][R74.64], !P1 ;  /* 0x000080004a937fae */ /* 0x000fe2000c921850 */
[----:B------:R-:W-:Y:S01]  /*1640*/  ISETP.GE.U32.AND P1, PT, R2, 0x7fffffd5, PT ;  /* 0x7fffffd50200780c */ /* 0x000fe20003f26070 */
[----:B------:R-:W-:-:S02]  /*1650*/  VIADD R2, R118, 0xfffffff3 ;  /* 0xfffffff376027836 */ /* 0x000fc40000000000 */
[----:B------:R-:W-:Y:S01]  /*1660*/  LDGSTS.E [R147+0xc], desc[UR16][R38.64], !P2 ;  /* 0x0000c00026937fae */ /* 0x000fe2000d121850 */
[----:B------:R-:W-:Y:S02]  /*1670*/  VIADD R149, R129, UR8 ;  /* 0x0000000881957c36 */ /* 0x000fe40008000000 */
[----:B------:R-:W-:Y:S01]  /*1680*/  ISETP.GE.U32.AND P2, PT, R2, 0x7fffffd4, PT ;  /* 0x7fffffd40200780c */ /* 0x000fe20003f46070 */
[----:B------:R-:W-:Y:S01]  /*1690*/  VIADD R2, R118, 0xfffffff2 ;  /* 0xfffffff276027836 */ /* 0x000fe20000000000 */
[----:B------:R-:W-:Y:S04]  /*16a0*/  LDGSTS.E [R141], desc[UR16][R70.64], !P5 ;  /* 0x00000000468d7fae */ /* 0x000fe8000e921850 */
[----:B------:R-:W-:Y:S01]  /*16b0*/  ISETP.GE.U32.AND P6, PT, R2, 0x7fffffd3, PT ;  /* 0x7fffffd30200780c */ /* 0x000fe20003fc6070 */
[----:B------:R-:W-:Y:S01]  /*16c0*/  VIADD R2, R118, 0xffffffed ;  /* 0xffffffed76027836 */ /* 0x000fe20000000000 */
[----:B------:R1:W-:Y:S01]  /*16d0*/  LDGSTS.E [R141+0x4], desc[UR16][R6.64], !P3 ;  /* 0x00004000068d7fae */ /* 0x0003e2000d921850 */
[----:B------:R-:W-:Y:S01]  /*16e0*/  ISETP.GE.U32.AND P3, PT, R10, 0x7fffffcd, PT ;  /* 0x7fffffcd0a00780c */ /* 0x000fe20003f66070 */
[----:B------:R-:W-:-:S02]  /*16f0*/  VIADD R10, R118, 0xffffffee ;  /* 0xffffffee760a7836 */ /* 0x000fc40000000000 */
[----:B------:R2:W-:Y:S01]  /*1700*/  LDGSTS.E [R141+0x8], desc[UR16][R8.64], !P4 ;  /* 0x00008000088d7fae */ /* 0x0005e2000e121850 */
[----:B------:R-:W-:Y:S01]  /*1710*/  ISETP.GE.U32.AND P4, PT, R2, 0x7fffffce, PT ;  /* 0x7fffffce0200780c */ /* 0x000fe20003f86070 */
[----:B------:R-:W-:Y:S01]  /*1720*/  VIADD R2, R118, 0xffffffef ;  /* 0xffffffef76027836 */ /* 0x000fe20000000000 */
[----:B------:R-:W-:Y:S02]  /*1730*/  SEL R126, RZ, 0x1, P3 ;  /* 0x00000001ff7e7807 */ /* 0x000fe40001800000 */
[----:B------:R-:W-:Y:S01]  /*1740*/  ISETP.GE.U32.AND P3, PT, R10, 0x7fffffcf, PT ;  /* 0x7fffffcf0a00780c */ /* 0x000fe20003f66070 */
[C---:B------:R-:W-:Y:S01]  /*1750*/  VIADD R10, R118.reuse, 0xffffffe8 ;  /* 0xffffffe8760a7836 */ /* 0x040fe20000000000 */
[----:B------:R-:W-:Y:S01]  /*1760*/  SEL R159, RZ, 0x1fffe, P4 ;  /* 0x0001fffeff9f7807 */ /* 0x000fe20002000000 */
[----:B-1----:R-:W-:Y:S01]  /*1770*/  VIADD R6, R118, 0xffffffe9 ;  /* 0xffffffe976067836 */ /* 0x002fe20000000000 */
[----:B------:R-:W-:Y:S02]  /*1780*/  ISETP.GE.U32.AND P4, PT, R2, 0x7fffffd0, PT ;  /* 0x7fffffd00200780c */ /* 0x000fe40003f86070 */
[----:B------:R-:W-:Y:S01]  /*1790*/  SEL R2, RZ, 0x4, P3 ;  /* 0x00000004ff027807 */ /* 0x000fe20001800000 */
[C---:B--2---:R-:W-:Y:S01]  /*17a0*/  VIADD R8, R118.reuse, 0xffffffea ;  /* 0xffffffea76087836 */ /* 0x044fe20000000000 */
[----:B------:R-:W-:Y:S01]  /*17b0*/  SEL R7, RZ, 0x7fff8, P4 ;  /* 0x0007fff8ff077807 */ /* 0x000fe20002000000 */
[----:B------:R-:W-:Y:S01]  /*17c0*/  VIADD R9, R118, 0xffffffe6 ;  /* 0xffffffe676097836 */ /* 0x000fe20000000000 */
[----:B------:R-:W-:Y:S01]  /*17d0*/  ISETP.GE.U32.AND P3, PT, R10, 0x7fffffc9, PT ;  /* 0x7fffffc90a00780c */ /* 0x000fe20003f66070 */
[----:B------:R-:W-:Y:S01]  /*17e0*/  IMAD R10, R112, 0x1e, RZ ;  /* 0x0000001e700a7824 */ /* 0x000fe200078e02ff */
[----:B------:R-:W-:Y:S01]  /*17f0*/  ISETP.GE.U32.AND P4, PT, R6, 0x7fffffca, PT ;  /* 0x7fffffca0600780c */ /* 0x000fe20003f86070 */
[----:B------:R-:W-:Y:S01]  /*1800*/  VIADD R6, R118, 0xffffffeb ;  /* 0xffffffeb76067836 */ /* 0x000fe20000000000 */
[----:B------:R-:W-:Y:S01]  /*1810*/  SEL R160, RZ, 0x1, P3 ;  /* 0x00000001ffa07807 */ /* 0x000fe20001800000 */
[----:B------:R-:W-:Y:S01]  /*1820*/  IMAD.IADD R156, R126, 0x1, R159 ;  /* 0x000000017e9c7824 */ /* 0x000fe200078e029f */
[----:B------:R-:W-:Y:S01]  /*1830*/  ISETP.GE.U32.AND P3, PT, R8, 0x7fffffcb, PT ;  /* 0x7fffffcb0800780c */ /* 0x000fe20003f66070 */
[----:B------:R-:W-:Y:S01]  /*1840*/  VIADD R8, R118, 0xffffffe4 ;  /* 0xffffffe476087836 */ /* 0x000fe20000000000 */
[----:B------:R-:W-:-:S02]  /*1850*/  SEL R165, RZ, 0x1fffe, P4 ;  /* 0x0001fffeffa57807 */ /* 0x000fc40002000000 */
[----:B------:R-:W-:Y:S01]  /*1860*/  ISETP.GE.U32.AND P4, PT, R6, 0x7fffffcc, PT ;  /* 0x7fffffcc0600780c */ /* 0x000fe20003f86070 */
[----:B------:R-:W-:Y:S01]  /*1870*/  VIADD R6, R118, 0xffffffe5 ;  /* 0xffffffe576067836 */ /* 0x000fe20000000000 */
[----:B------:R-:W-:Y:S01]  /*1880*/  SEL R158, RZ, 0x4, P3 ;  /* 0x00000004ff9e7807 */ /* 0x000fe20001800000 */
[----:B------:R-:W-:Y:S01]  /*1890*/  IMAD.IADD R160, R160, 0x1, R165 ;  /* 0x00000001a0a07824 */ /* 0x000fe200078e02a5 */
[----:B------:R-:W-:Y:S01]  /*18a0*/  ISETP.GE.U32.AND P3, PT, R8, 0x7fffffc5, PT ;  /* 0x7fffffc50800780c */ /* 0x000fe20003f66070 */
[----:B------:R-:W-:Y:S01]  /*18b0*/  VIADD R8, R118, 0xffffffe7 ;  /* 0xffffffe776087836 */ /* 0x000fe20000000000 */
[----:B------:R-:W-:Y:S02]  /*18c0*/  SEL R163, RZ, 0x7fff8, P4 ;  /* 0x0007fff8ffa37807 */ /* 0x000fe40002000000 */
[----:B------:R-:W-:Y:S01]  /*18d0*/  ISETP.GE.U32.AND P4, PT, R6, 0x7fffffc6, PT ;  /* 0x7fffffc60600780c */ /* 0x000fe20003f86070 */
[----:B------:R-:W-:Y:S01]  /*18e0*/  VIADD R6, R118, 0xffffffe1 ;  /* 0xffffffe176067836 */ /* 0x000fe20000000000 */
[----:B------:R-:W-:-:S02]  /*18f0*/  SEL R164, RZ, 0x1, P3 ;  /* 0x00000001ffa47807 */ /* 0x000fc40001800000 */
[----:B------:R-:W-:Y:S02]  /*1900*/  SEL R169, RZ, 0x1fffe, P4 ;  /* 0x0001fffeffa97807 */ /* 0x000fe40002000000 */
[----:B------:R-:W-:Y:S01]  /*1910*/  ISETP.GE.U32.AND P4, PT, R8, 0x7fffffc8, PT ;  /* 0x7fffffc80800780c */ /* 0x000fe20003f86070 */
[----:B------:R-:W-:Y:S01]  /*1920*/  VIADD R8, R118, 0xffffffe2 ;  /* 0xffffffe276087836 */ /* 0x000fe20000000000 */
[----:B------:R-:W-:Y:S01]  /*1930*/  ISETP.GE.U32.AND P3, PT, R9, 0x7fffffc7, PT ;  /* 0x7fffffc70900780c */ /* 0x000fe20003f66070 */
[----:B------:R-:W-:Y:S01]  /*1940*/  IMAD R9, R112, 0x1f, RZ ;  /* 0x0000001f70097824 */ /* 0x000fe200078e02ff */
[----:B------:R-:W-:Y:S01]  /*1950*/  ISETP.GE.U32.AND P5, PT, R6, 0x7fffffc2, PT ;  /* 0x7fffffc20600780c */ /* 0x000fe20003fa6070 */
[----:B------:R-:W-:Y:S01]  /*1960*/  VIADD R6, R118, 0xffffffe3 ;  /* 0xffffffe376067836 */ /* 0x000fe20000000000 */
[----:B------:R-:W-:Y:S01]  /*1970*/  SEL R162, RZ, 0x4, P3 ;  /* 0x00000004ffa27807 */ /* 0x000fe20001800000 */
[----:B------:R-:W-:Y:S01]  /*1980*/  IMAD.IADD R164, R164, 0x1, R169 ;  /* 0x00000001a4a47824 */ /* 0x000fe200078e02a9 */
[----:B------:R-:W-:-:S02]  /*1990*/  ISETP.GE.U32.AND P3, PT, R8, 0x7fffffc3, PT ;  /* 0x7fffffc30800780c */ /* 0x000fc40003f66070 */
[----:B------:R-:W-:Y:S02]  /*19a0*/  SEL R167, RZ, 0x7fff8, P4 ;  /* 0x0007fff8ffa77807 */ /* 0x000fe40002000000 */
[----:B------:R-:W-:Y:S02]  /*19b0*/  SEL R166, RZ, 0x4, P3 ;  /* 0x00000004ffa67807 */ /* 0x000fe40001800000 */
[----:B------:R-:W-:Y:S01]  /*19c0*/  ISETP.GE.U32.AND P4, PT, R6, 0x7fffffc4, PT ;  /* 0x7fffffc40600780c */ /* 0x000fe20003f86070 */
[----:B------:R-:W-:Y:S01]  /*19d0*/  VIADD R6, R118, 0xfffffff0 ;  /* 0xfffffff076067836 */ /* 0x000fe20000000000 */
[----:B------:R-:W-:Y:S02]  /*19e0*/  IADD3 R68, P3, R69, R4, RZ ;  /* 0x0000000445447210 */ /* 0x000fe40007f7e0ff */
[----:B------:R-:W-:Y:S02]  /*19f0*/  SEL R171, RZ, 0x7fff8, P4 ;  /* 0x0007fff8ffab7807 */ /* 0x000fe40002000000 */
[----:B------:R-:W-:-:S02]  /*1a00*/  LEA.HI.X.SX32 R69, R111, R5, 0x2, P3 ;  /* 0x000000056f457211 */ /* 0x000fc400018f16ff */
[-C--:B------:R-:W-:Y:S02]  /*1a10*/  IADD3 R64, P4, R65, R4.reuse, RZ ;  /* 0x0000000441407210 */ /* 0x080fe40007f9e0ff */
[-C--:B------:R-:W-:Y:S02]  /*1a20*/  IADD3 R66, P3, R67, R4.reuse, RZ ;  /* 0x0000000443427210 */ /* 0x080fe40007f7e0ff */
[-C--:B------:R-:W-:Y:S02]  /*1a30*/  LEA.HI.X.SX32 R65, R92, R5.reuse, 0x2, P4 ;  /* 0x000000055c417211 */ /* 0x080fe400020f16ff */
[-C--:B------:R-:W-:Y:S02]  /*1a40*/  LEA.HI.X.SX32 R67, R89, R5.reuse, 0x2, P3 ;  /* 0x0000000559437211 */ /* 0x080fe400018f16ff */
[-C--:B------:R-:W-:Y:S02]  /*1a50*/  IADD3 R60, P4, R61, R4.reuse, RZ ;  /* 0x000000043d3c7210 */ /* 0x080fe40007f9e0ff */
[----:B------:R-:W-:Y:S01]  /*1a60*/  IADD3 R62, P3, R63, R4, RZ ;  /* 0x000000043f3e7210 */ /* 0x000fe20007f7e0ff */
[----:B------:R-:W-:Y:S01]  /*1a70*/  LDGSTS.E [R141+0xc], desc[UR16][R66.64], !P1 ;  /* 0x0000c000428d7fae */ /* 0x000fe2000c921850 */
[----:B------:R-:W-:-:S02]  /*1a80*/  LEA.HI.X.SX32 R61, R103, R5, 0x2, P4 ;  /* 0x00000005673d7211 */ /* 0x000fc400020f16ff */
[-C--:B------:R-:W-:Y:S02]  /*1a90*/  LEA.HI.X.SX32 R63, R88, R5.reuse, 0x2, P3 ;  /* 0x00000005583f7211 */ /* 0x080fe400018f16ff */
[-C--:B------:R-:W-:Y:S01]  /*1aa0*/  IADD3 R56, P4, R57, R4.reuse, RZ ;  /* 0x0000000439387210 */ /* 0x080fe20007f9e0ff */
[----:B------:R-:W-:Y:S01]  /*1ab0*/  LDGSTS.E [R149], desc[UR16][R60.64], !P2 ;  /* 0x000000003c957fae */ /* 0x000fe2000d121850 */
[-C--:B------:R-:W-:Y:S02]  /*1ac0*/  IADD3 R58, P3, R59, R4.reuse, RZ ;  /* 0x000000043b3a7210 */ /* 0x080fe40007f7e0ff */
[-C--:B------:R-:W-:Y:S01]  /*1ad0*/  LEA.HI.X.SX32 R57, R23, R5.reuse, 0x2, P4 ;  /* 0x0000000517397211 */ /* 0x080fe200020f16ff */
[----:B------:R-:W-:Y:S01]  /*1ae0*/  LDGSTS.E [R149+0x4], desc[UR16][R62.64], !P6 ;  /* 0x000040003e957fae */ /* 0x000fe2000f121850 */
[----:B------:R-:W-:Y:S02]  /*1af0*/  LEA.HI.X.SX32 R59, R22, R5, 0x2, P3 ;  /* 0x00000005163b7211 */ /* 0x000fe400018f16ff */
[----:B------:R-:W-:-:S02]  /*1b00*/  LEA R52, P4, R112, R4, 0x6 ;  /* 0x0000000470347211 */ /* 0x000fc400078830ff */
[-C--:B------:R-:W-:Y:S02]  /*1b10*/  IADD3 R54, P3, R55, R4.reuse, RZ ;  /* 0x0000000437367210 */ /* 0x080fe40007f7e0ff */
[-C--:B------:R-:W-:Y:S02]  /*1b20*/  LEA.HI.X.SX32 R53, R21, R5.reuse, 0x2, P4 ;  /* 0x0000000515357211 */ /* 0x080fe400020f16ff */
[-C--:B------:R-:W-:Y:S02]  /*1b30*/  LEA.HI.X.SX32 R55, R20, R5.reuse, 0x2, P3 ;  /* 0x0000000514377211 */ /* 0x080fe400018f16ff */
[-C--:B------:R-:W-:Y:S02]  /*1b40*/  IADD3 R48, P4, R49, R4.reuse, RZ ;  /* 0x0000000431307210 */ /* 0x080fe40007f9e0ff */
[----:B------:R-:W-:Y:S02]  /*1b50*/  IADD3 R50, P3, R51, R4, RZ ;  /* 0x0000000433327210 */ /* 0x000fe40007f7e0ff */
[----:B------:R-:W-:-:S02]  /*1b60*/  LEA.HI.X.SX32 R49, R19, R5, 0x2, P4 ;  /* 0x0000000513317211 */ /* 0x000fc400020f16ff */
[-C--:B------:R-:W-:Y:S02]  /*1b70*/  LEA.HI.X.SX32 R51, R18, R5.reuse, 0x2, P3 ;  /* 0x0000000512337211 */ /* 0x080fe400018f16ff */
[-C--:B------:R-:W-:Y:S02]  /*1b80*/  IADD3 R44, P4, R45, R4.reuse, RZ ;  /* 0x000000042d2c7210 */ /* 0x080fe40007f9e0ff */
[-C--:B------:R-:W-:Y:S02]  /*1b90*/  IADD3 R46, P3, R47, R4.reuse, RZ ;  /* 0x000000042f2e7210 */ /* 0x080fe40007f7e0ff */
[-C--:B------:R-:W-:Y:S02]  /*1ba0*/  LEA.HI.X.SX32 R45, R105, R5.reuse, 0x2, P4 ;  /* 0x00000005692d7211 */ /* 0x080fe400020f16ff */
[----:B------:R-:W-:Y:S02]  /*1bb0*/  LEA.HI.X.SX32 R47, R17, R5, 0x2, P3 ;  /* 0x00000005112f7211 */ /* 0x000fe400018f16ff */
[----:B------:R-:W-:-:S02]  /*1bc0*/  IADD3 R40, P4, R41, R4, RZ ;  /* 0x0000000429287210 */ /* 0x000fc40007f9e0ff */
        /* <DEDUP_REMOVED lines=14> */
[----:B------:R-:W-:Y:S02]  /*1cb0*/  LEA.HI.X.SX32 R27, R11, R5, 0x2, P3 ;  /* 0x000000050b1b7211 */ /* 0x000fe400018f16ff */
[-C--:B------:R-:W-:Y:S02]  /*1cc0*/  IADD3 R24, P4, R25, R4.reuse, RZ ;  /* 0x0000000419187210 */ /* 0x080fe40007f9e0ff */
[----:B------:R-:W-:Y:S01]  /*1cd0*/  IADD3 R82, P3, R83, R4, RZ ;  /* 0x0000000453527210 */ /* 0x000fe20007f7e0ff */
[----:B------:R-:W-:Y:S01]  /*1ce0*/  VIADD R4, R118, 0xfffffff1 ;  /* 0xfffffff176047836 */ /* 0x000fe20000000000 */
[----:B------:R-:W-:-:S02]  /*1cf0*/  SEL R173, RZ, 0x1fffe, P5 ;  /* 0x0001fffeffad7807 */ /* 0x000fc40002800000 */
[-C--:B------:R-:W-:Y:S02]  /*1d00*/  LEA.HI.X.SX32 R25, R10, R5.reuse, 0x2, P4 ;  /* 0x000000050a197211 */ /* 0x080fe400020f16ff */
[----:B------:R-:W-:Y:S01]  /*1d10*/  ISETP.GE.U32.AND P5, PT, R4, 0x7fffffd2, PT ;  /* 0x7fffffd20400780c */ /* 0x000fe20003fa6070 */
[C---:B------:R-:W-:Y:S01]  /*1d20*/  VIADD R4, R118.reuse, 0xffffffcc ;  /* 0xffffffcc76047836 */ /* 0x040fe20000000000 */
[----:B------:R-:W-:Y:S01]  /*1d30*/  LEA.HI.X.SX32 R83, R9, R5, 0x2, P3 ;  /* 0x0000000509537211 */ /* 0x000fe200018f16ff */
[----:B------:R-:W-:Y:S01]  /*1d40*/  VIADD R5, R118, 0xffffffce ;  /* 0xffffffce76057836 */ /* 0x000fe20000000000 */
[----:B------:R-:W-:Y:S02]  /*1d50*/  ISETP.GE.U32.AND P3, PT, R6, 0x7fffffd1, PT ;  /* 0x7fffffd10600780c */ /* 0x000fe40003f66070 */
[----:B------:R-:W-:Y:S01]  /*1d60*/  ISETP.GE.U32.AND P1, PT, R4, 0x7fffffad, PT ;  /* 0x7fffffad0400780c */ /* 0x000fe20003f26070 */
[C---:B------:R-:W-:Y:S01]  /*1d70*/  VIADD R4, R118.reuse, 0xffffffcd ;  /* 0xffffffcd76047836 */ /* 0x040fe20000000000 */
[----:B------:R-:W-:Y:S01]  /*1d80*/  ISETP.GE.U32.AND P2, PT, R5, 0x7fffffaf, PT ;  /* 0x7fffffaf0500780c */ /* 0x000fe20003f46070 */
[----:B------:R-:W-:Y:S01]  /*1d90*/  VIADD R5, R118, 0xffffffc8 ;  /* 0xffffffc876057836 */ /* 0x000fe20000000000 */
[----:B------:R-:W-:-:S02]  /*1da0*/  SEL R8, RZ, 0x1, P1 ;  /* 0x00000001ff087807 */ /* 0x000fc40000800000 */
[----:B------:R-:W-:Y:S01]  /*1db0*/  ISETP.GE.U32.AND P4, PT, R4, 0x7fffffae, PT ;  /* 0x7fffffae0400780c */ /* 0x000fe20003f86070 */
[----:B------:R-:W-:Y:S01]  /*1dc0*/  VIADD R4, R118, 0xffffffcf ;  /* 0xffffffcf76047836 */ /* 0x000fe20000000000 */
[----:B------:R-:W-:Y:S01]  /*1dd0*/  SEL R6, RZ, 0x4, P2 ;  /* 0x00000004ff067807 */ /* 0x000fe20001000000 */
[----:B------:R-:W-:Y:S01]  /*1de0*/  LDGSTS.E [R149+0x8], desc[UR16][R56.64], !P5 ;  /* 0x0000800038957fae */ /* 0x000fe2000e921850 */
[----:B------:R-:W-:Y:S02]  /*1df0*/  SEL R87, RZ, 0x1fffe, P4 ;  /* 0x0001fffeff577807 */ /* 0x000fe40002000000 */
[----:B------:R-:W-:Y:S01]  /*1e00*/  ISETP.GE.U32.AND P1, PT, R4, 0x7fffffb0, PT ;  /* 0x7fffffb00400780c */ /* 0x000fe20003f26070 */
[C---:B------:R-:W-:Y:S01]  /*1e10*/  VIADD R4, R118.reuse, 0xffffffc9 ;  /* 0xffffffc976047836 */ /* 0x040fe20000000000 */
[----:B------:R-:W-:Y:S01]  /*1e20*/  ISETP.GE.U32.AND P4, PT, R5, 0x7fffffa9, PT ;  /* 0x7fffffa90500780c */ /* 0x000fe20003f86070 */
[----:B------:R-:W-:Y:S01]  /*1e30*/  VIADD R5, R118, 0xffffffca ;  /* 0xffffffca76057836 */ /* 0x000fe20000000000 */
[----:B------:R-:W-:Y:S01]  /*1e40*/  SEL R85, RZ, 0x7fff8, P1 ;  /* 0x0007fff8ff557807 */ /* 0x000fe20000800000 */
[----:B------:R-:W-:Y:S01]  /*1e50*/  IMAD.IADD R8, R8, 0x1, R87 ;  /* 0x0000000108087824 */ /* 0x000fe200078e0257 */
[----:B------:R-:W-:Y:S01]  /*1e60*/  ISETP.GE.U32.AND P2, PT, R4, 0x7fffffaa, PT ;  /* 0x7fffffaa0400780c */ /* 0x000fe20003f46070 */
[C---:B------:R-:W-:Y:S01]  /*1e70*/  VIADD R4, R118.reuse, 0xffffffc4 ;  /* 0xffffffc476047836 */ /* 0x040fe20000000000 */
[----:B------:R-:W-:Y:S01]  /*1e80*/  ISETP.GE.U32.AND P1, PT, R5, 0x7fffffab, PT ;  /* 0x7fffffab0500780c */ /* 0x000fe20003f26070 */
[----:B------:R-:W-:Y:S01]  /*1e90*/  VIADD R5, R118, 0xffffffc5 ;  /* 0xffffffc576057836 */ /* 0x000fe20000000000 */
[----:B------:R-:W-:Y:S01]  /*1ea0*/  SEL R84, RZ, 0x1, P4 ;  /* 0x00000001ff547807 */ /* 0x000fe20002000000 */
[----:B------:R-:W-:Y:S01]  /*1eb0*/  LDGSTS.E [R149+0xc], desc[UR16][R58.64], !P3 ;  /* 0x0000c0003a957fae */ /* 0x000fe2000d921850 */
[----:B------:R-:W-:Y:S01]  /*1ec0*/  ISETP.GE.U32.AND P4, PT, R86, 0x7fffffac, PT ;  /* 0x7fffffac5600780c */ /* 0x000fe20003f86070 */
[----:B------:R-:W-:Y:S01]  /*1ed0*/  VIADD R86, R118, 0xffffffc6 ;  /* 0xffffffc676567836 */ /* 0x000fe20000000000 */
[----:B------:R-:W-:-:S02]  /*1ee0*/  SEL R119, RZ, 0x1fffe, P2 ;  /* 0x0001fffeff777807 */ /* 0x000fc40001000000 */
[----:B------:R-:W-:Y:S02]  /*1ef0*/  ISETP.GE.U32.AND P2, PT, R4, 0x7fffffa5, PT ;  /* 0x7fffffa50400780c */ /* 0x000fe40003f46070 */
[----:B------:R-:W-:Y:S01]  /*1f00*/  SEL R4, RZ, 0x4, P1 ;  /* 0x00000004ff047807 */ /* 0x000fe20000800000 */
[----:B------:R-:W-:Y:S01]  /*1f10*/  IMAD.IADD R84, R84, 0x1, R119 ;  /* 0x0000000154547824 */ /* 0x000fe200078e0277 */
[----:B------:R-:W-:Y:S01]  /*1f20*/  ISETP.GE.U32.AND P1, PT, R5, 0x7fffffa6, PT ;  /* 0x7fffffa60500780c */ /* 0x000fe20003f26070 */
[----:B------:R-:W-:Y:S01]  /*1f30*/  IMAD R119, R0, UR9, RZ ;  /* 0x0000000900777c24 */ /* 0x000fe2000f8e02ff */
[----:B------:R-:W-:Y:S02]  /*1f40*/  SEL R5, RZ, 0x7fff8, P4 ;  /* 0x0007fff8ff057807 */ /* 0x000fe40002000000 */
[----:B------:R-:W-:Y:S01]  /*1f50*/  ISETP.GE.U32.AND P4, PT, R86, 0x7fffffa7, PT ;  /* 0x7fffffa75600780c */ /* 0x000fe20003f86070 */
[----:B------:R-:W-:Y:S01]  /*1f60*/  VIADD R86, R118, 0xffffffc1 ;  /* 0xffffffc176567836 */ /* 0x000fe20000000000 */
[----:B------:R-:W-:-:S02]  /*1f70*/  SEL R120, RZ, 0x1, P2 ;  /* 0x00000001ff787807 */ /* 0x000fc40001000000 */
[----:B------:R-:W-:Y:S01]  /*1f80*/  ISETP.GE.U32.AND P2, PT, R114, 0x7fffffa8, PT ;  /* 0x7fffffa87200780c */ /* 0x000fe20003f46070 */
[----:B------:R-:W-:Y:S01]  /*1f90*/  VIADD R114, R118, 0xffffffc3 ;  /* 0xffffffc376727836 */ /* 0x000fe20000000000 */
[----:B------:R-:W-:Y:S02]  /*1fa0*/  SEL R123, RZ, 0x1fffe, P1 ;  /* 0x0001fffeff7b7807 */ /* 0x000fe40000800000 */
[----:B------:R-:W-:Y:S02]  /*1fb0*/  ISETP.GE.U32.AND P1, PT, R86, 0x7fffffa2, PT ;  /* 0x7fffffa25600780c */ /* 0x000fe40003f26070 */
[----:B------:R-:W-:Y:S01]  /*1fc0*/  SEL R86, RZ, 0x4, P4 ;  /* 0x00000004ff567807 */ /* 0x000fe20002000000 */
[----:B------:R-:W-:Y:S01]  /*1fd0*/  IMAD.IADD R120, R120, 0x1, R123 ;  /* 0x0000000178787824 */ /* 0x000fe200078e027b */
[----:B------:R-:W-:Y:S02]  /*1fe0*/  ISETP.GE.U32.AND P4, PT, R121, 0x7fffffa3, PT ;  /* 0x7fffffa37900780c */ /* 0x000fe40003f86070 */
[----:B------:R-:W-:-:S02]  /*1ff0*/  SEL R121, RZ, 0x7fff8, P2 ;  /* 0x0007fff8ff797807 */ /* 0x000fc40001000000 */
[----:B------:R-:W-:Y:S01]  /*2000*/  ISETP.GE.U32.AND P2, PT, R114, 0x7fffffa4, PT ;  /* 0x7fffffa47200780c */ /* 0x000fe20003f46070 */
[----:B------:R-:W-:Y:S01]  /*2010*/  VIADD R114, R118, 0xffffffdd ;  /* 0xffffffdd76727836 */ /* 0x000fe20000000000 */
[----:B------:R-:W-:Y:S02]  /*2020*/  SEL R131, RZ, 0x1fffe, P1 ;  /* 0x0001fffeff837807 */ /* 0x000fe40000800000 */
[----:B------:R-:W-:Y:S02]  /*2030*/  ISETP.GE.U32.AND P1, PT, R122, 0x7fffffbd, PT ;  /* 0x7fffffbd7a00780c */ /* 0x000fe40003f26070 */
[----:B------:R-:W-:Y:S02]  /*2040*/  SEL R122, RZ, 0x4, P4 ;  /* 0x00000004ff7a7807 */ /* 0x000fe40002000000 */
[----:B------:R-:W-:Y:S01]  /*2050*/  ISETP.GE.U32.AND P4, PT, R114, 0x7fffffbe, PT ;  /* 0x7fffffbe7200780c */ /* 0x000fe20003f86070 */
[----:B------:R-:W-:Y:S01]  /*2060*/  VIADD R114, R118, 0xffffffdf ;  /* 0xffffffdf76727836 */ /* 0x000fe20000000000 */
[----:B------:R-:W-:-:S02]  /*2070*/  SEL R127, RZ, 0x7fff8, P2 ;  /* 0x0007fff8ff7f7807 */ /* 0x000fc40001000000 */
[----:B------:R-:W-:Y:S01]  /*2080*/  ISETP.GE.U32.AND P2, PT, R128, 0x7fffffbf, PT ;  /* 0x7fffffbf8000780c */ /* 0x000fe20003f46070 */
[----:B------:R-:W-:Y:S01]  /*2090*/  VIADD R128, R118, 0xffffffd8 ;  /* 0xffffffd876807836 */ /* 0x000fe20000000000 */
[----:B------:R-:W-:Y:S02]  /*20a0*/  SEL R130, RZ, 0x1, P1 ;  /* 0x00000001ff827807 */ /* 0x000fe40000800000 */
[----:B------:R-:W-:Y:S01]  /*20b0*/  ISETP.GE.U32.AND P1, PT, R114, 0x7fffffc0, PT ;  /* 0x7fffffc07200780c */ /* 0x000fe20003f26070 */
[----:B------:R-:W-:Y:S01]  /*20c0*/  VIADD R114, R118, 0xffffffd9 ;  /* 0xffffffd976727836 */ /* 0x000fe20000000000 */
[----:B------:R-:W-:Y:S02]  /*20d0*/  SEL R135, RZ, 0x1fffe, P4 ;  /* 0x0001fffeff877807 */ /* 0x000fe40002000000 */
[----:B------:R-:W-:Y:S02]  /*20e0*/  ISETP.GE.U32.AND P4, PT, R128, 0x7fffffb9, PT ;  /* 0x7fffffb98000780c */ /* 0x000fe40003f86070 */
[----:B------:R-:W-:Y:S01]  /*20f0*/  SEL R128, RZ, 0x4, P2 ;  /* 0x00000004ff807807 */ /* 0x000fe20001000000 */
[----:B------:R-:W-:Y:S01]  /*2100*/  IMAD.IADD R130, R130, 0x1, R135 ;  /* 0x0000000182827824 */ /* 0x000fe200078e0287 */
        /* <DEDUP_REMOVED lines=14> */
[----:B------:R-:W-:Y:S01]  /*21f0*/  SEL R150, RZ, 0x1, P2 ;  /* 0x00000001ff967807 */ /* 0x000fe20001000000 */
[----:B------:R-:W-:Y:S01]  /*2200*/  VIADD R153, R96, UR8 ;  /* 0x0000000860997c36 */ /* 0x000fe20008000000 */
        /* <DEDUP_REMOVED lines=14> */
[----:B------:R-:W-:Y:S02]  /*22f0*/  ISETP.GE.U32.AND P1, PT, R146, 0x7fffffc1, PT ;  /* 0x7fffffc19200780c */ /* 0x000fe40003f26070 */
[----:B------:R-:W-:Y:S01]  /*2300*/  ISETP.GE.U32.AND P2, PT, R152, 0x7fffffb3, PT ;  /* 0x7fffffb39800780c */ /* 0x000fe20003f46070 */
[----:B------:R-:W-:Y:S01]  /*2310*/  IMAD.IADD R154, R154, 0x1, R161 ;  /* 0x000000019a9a7824 */ /* 0x000fe200078e02a1 */
[----:B------:R-:W-:Y:S02]  /*2320*/  SEL R126, RZ, 0x1, P1 ;  /* 0x00000001ff7e7807 */ /* 0x000fe40000800000 */
[----:B------:R-:W-:Y:S02]  /*2330*/  SEL R152, RZ, 0x4, P2 ;  /* 0x00000004ff987807 */ /* 0x000fe40001000000 */
[----:B------:R-:W-:Y:S01]  /*2340*/  ISETP.GE.U32.AND P2, PT, R114, 0x7fffffb4, PT ;  /* 0x7fffffb47200780c */ /* 0x000fe20003f46070 */
[----:B------:R-:W-:Y:S01]  /*2350*/  IMAD.IADD R173, R126, 0x1, R173 ;  /* 0x000000017ead7824 */ /* 0x000fe200078e02ad */
[----:B------:R-:W-:Y:S01]  /*2360*/  LOP3.LUT R160, R160, 0x3, RZ, 0xc0, !PT ;  /* 0x00000003a0a07812 */ /* 0x000fe200078ec0ff */
[----:B------:R-:W-:Y:S01]  /*2370*/  VIADD R114, R118, 0xffffffc0 ;  /* 0xffffffc076727836 */ /* 0x000fe20000000000 */
[----:B------:R-:W-:-:S02]  /*2380*/  SEL R159, RZ, 0x7fff8, P2 ;  /* 0x0007fff8ff9f7807 */ /* 0x000fc40001000000 */
[----:B------:R-:W-:Y:S02]  /*2390*/  LOP3.LUT R173, R173, 0x3, RZ, 0xc0, !PT ;  /* 0x00000003adad7812 */ /* 0x000fe400078ec0ff */
[----:B------:R-:W-:Y:S02]  /*23a0*/  LOP3.LUT R156, R156, 0x3, RZ, 0xc0, !PT ;  /* 0x000000039c9c7812 */ /* 0x000fe400078ec0ff */
[----:B------:R-:W-:Y:S02]  /*23b0*/  ISETP.GE.U32.AND P2, PT, R114, 0x7fffffa1, PT ;  /* 0x7fffffa17200780c */ /* 0x000fe40003f46070 */
[----:B------:R-:W-:Y:S02]  /*23c0*/  IADD3 R158, R160, R163, R158 ;  /* 0x000000a3a09e7210 */ /* 0x000fe40007ffe09e */
[----:B------:R-:W-:Y:S02]  /*23d0*/  LOP3.LUT R164, R164, 0x3, RZ, 0xc0, !PT ;  /* 0x00000003a4a47812 */ /* 0x000fe400078ec0ff */
[----:B------:R-:W-:-:S02]  /*23e0*/  LOP3.LUT R84, R84, 0x3, RZ, 0xc0, !PT ;  /* 0x0000000354547812 */ /* 0x000fc400078ec0ff */
[----:B------:R-:W-:Y:S02]  /*23f0*/  IADD3 R166, R173, R171, R166 ;  /* 0x000000abada67210 */ /* 0x000fe40007ffe0a6 */
[----:B------:R-:W-:Y:S02]  /*2400*/  IADD3 R2, R156, R7, R2 ;  /* 0x000000079c027210 */ /* 0x000fe40007ffe002 */
[----:B------:R-:W-:Y:S02]  /*2410*/  SEL R126, RZ, 0x1, P2 ;  /* 0x00000001ff7e7807 */ /* 0x000fe40001000000 */
[----:B------:R-:W-:Y:S02]  /*2420*/  IADD3 R162, R164, R167, R162 ;  /* 0x000000a7a4a27210 */ /* 0x000fe40007ffe0a2 */
[----:B------:R-:W-:Y:S01]  /*2430*/  IADD3 R4, R84, R5, R4 ;  /* 0x0000000554047210 */ /* 0x000fe20007ffe004 */
[----:B------:R-:W-:Y:S01]  /*2440*/  IMAD.SHL.U32 R5, R158, 0x100, RZ ;  /* 0x000001009e057824 */ /* 0x000fe200078e00ff */
[----:B------:R-:W-:Y:S01]  /*2450*/  LOP3.LUT R7, R166, 0xf, RZ, 0xc0, !PT ;  /* 0x0000000fa6077812 */ /* 0x000fe200078ec0ff */
[----:B------:R-:W-:Y:S01]  /*2460*/  IMAD.IADD R126, R126, 0x1, R131 ;  /* 0x000000017e7e7824 */ /* 0x000fe200078e0283 */
[----:B------:R-:W-:-:S02]  /*2470*/  LOP3.LUT R120, R120, 0x3, RZ, 0xc0, !PT ;  /* 0x0000000378787812 */ /* 0x000fc400078ec0ff */
[----:B------:R-:W-:Y:S01]  /*2480*/  LOP3.LUT R5, R5, 0xf00, RZ, 0xe2, !PT ;  /* 0x00000f0005057812 */ /* 0x000fe200078ee2ff */
[----:B------:R-:W-:Y:S01]  /*2490*/  IMAD R7, R162, 0x10, R7 ;  /* 0x00000010a2077824 */ /* 0x000fe200078e0207 */
[----:B------:R-:W-:Y:S02]  /*24a0*/  LOP3.LUT R126, R126, 0x3, RZ, 0xc0, !PT ;  /* 0x000000037e7e7812 */ /* 0x000fe400078ec0ff */
[----:B------:R-:W-:Y:S01]  /*24b0*/  IADD3 R86, R120, R121, R86 ;  /* 0x0000007978567210 */ /* 0x000fe20007ffe056 */
[----:B------:R-:W-:Y:S01]  /*24c0*/  IMAD R2, R2, 0x1000, R5 ;  /* 0x0000100002027824 */ /* 0x000fe200078e0205 */
[----:B------:R-:W-:Y:S02]  /*24d0*/  LOP3.LUT R7, R7, 0xff, RZ, 0xc0, !PT ;  /* 0x000000ff07077812 */ /* 0x000fe400078ec0ff */
[----:B------:R-:W-:Y:S02]  /*24e0*/  IADD3 R122, R126, R127, R122 ;  /* 0x0000007f7e7a7210 */ /* 0x000fe40007ffe07a */
[----:B------:R-:W-:Y:S01]  /*24f0*/  LOP3.LUT R134, R134, 0x3, RZ, 0xc0, !PT ;  /* 0x0000000386867812 */ /* 0x000fe200078ec0ff */
[----:B------:R-:W-:Y:S01]  /*2500*/  IMAD.IADD R2, R2, 0x1, R7 ;  /* 0x0000000102027824 */ /* 0x000fe200078e0207 */
[----:B------:R-:W-:-:S02]  /*2510*/  LOP3.LUT R5, R122, 0xf, RZ, 0xc0, !PT ;  /* 0x0000000f7a057812 */ /* 0x000fc400078ec0ff */
[----:B------:R-:W-:Y:S02]  /*2520*/  SEL R7, RZ, 0x7fff8, P4 ;  /* 0x0007fff8ff077807 */ /* 0x000fe40002000000 */
[----:B------:R-:W-:Y:S01]  /*2530*/  LOP3.LUT R2, R2, 0xffff, RZ, 0xc0, !PT ;  /* 0x0000ffff02027812 */ /* 0x000fe200078ec0ff */
[----:B------:R-:W-:Y:S01]  /*2540*/  IMAD R86, R86, 0x10, R5 ;  /* 0x0000001056567824 */ /* 0x000fe200078e0205 */
[----:B------:R-:W-:Y:S02]  /*2550*/  LOP3.LUT R8, R8, 0x3, RZ, 0xc0, !PT ;  /* 0x0000000308087812 */ /* 0x000fe400078ec0ff */
[----:B------:R-:W-:Y:S02]  /*2560*/  SHF.R.U32.HI R5, RZ, 0xf, R2 ;  /* 0x0000000fff057819 */ /* 0x000fe40000011602 */
[----:B------:R-:W-:Y:S01]  /*2570*/  IADD3 R132, R134, R7, R132 ;  /* 0x0000000786847210 */ /* 0x000fe20007ffe084 */
[----:B------:R-:W-:Y:S01]  /*2580*/  IMAD.SHL.U32 R7, R4, 0x100, RZ ;  /* 0x0000010004077824 */ /* 0x000fe200078e00ff */
[----:B------:R-:W-:-:S02]  /*2590*/  LOP3.LUT P4, RZ, R5, 0x1, RZ, 0xc0, !PT ;  /* 0x0000000105ff7812 */ /* 0x000fc4000788c0ff */
[----:B------:R-:W-:Y:S02]  /*25a0*/  SHF.R.U32.HI R5, RZ, 0xe, R2 ;  /* 0x0000000eff057819 */ /* 0x000fe40000011602 */
[----:B------:R-:W-:Y:S02]  /*25b0*/  IADD3 R6, R8, R85, R6 ;  /* 0x0000005508067210 */ /* 0x000fe40007ffe006 */
[----:B------:R-:W-:Y:S02]  /*25c0*/  LOP3.LUT P5, RZ, R5, 0x1, RZ, 0xc0, !PT ;  /* 0x0000000105ff7812 */ /* 0x000fe400078ac0ff */
[----:B------:R-:W-:Y:S02]  /*25d0*/  LOP3.LUT R8, R99, 0x40, RZ, 0x3c, !PT ;  /* 0x0000004063087812 */ /* 0x000fe400078e3cff */
[----:B------:R-:W-:Y:S02]  /*25e0*/  LOP3.LUT R5, R7, 0xf00, RZ, 0xe2, !PT ;  /* 0x00000f0007057812 */ /* 0x000fe400078ee2ff */
[----:B------:R-:W-:Y:S01]  /*25f0*/  SHF.R.U32.HI R4, RZ, 0xd, R2 ;  /* 0x0000000dff047819 */ /* 0x000fe20000011602 */
[----:B------:R-:W-:Y:S01]  /*2600*/  VIADD R161, R8, UR8 ;  /* 0x0000000808a17c36 */ /* 0x000fe20008000000 */
[----:B------:R-:W-:Y:S01]  /*2610*/  LOP3.LUT R154, R154, 0x3, RZ, 0xc0, !PT ;  /* 0x000000039a9a7812 */ /* 0x000fe200078ec0ff */
[----:B------:R-:W-:Y:S01]  /*2620*/  IMAD R5, R6, 0x1000, R5 ;  /* 0x0000100006057824 */ /* 0x000fe200078e0205 */
[----:B------:R-:W-:-:S02]  /*2630*/  LOP3.LUT P3, RZ, R4, 0x1, RZ, 0xc0, !PT ;  /* 0x0000000104ff7812 */ /* 0x000fc4000786c0ff */
[--C-:B------:R-:W-:Y:S01]  /*2640*/  SHF.R.U32.HI R6, RZ, 0xc, R2.reuse ;  /* 0x0000000cff067819 */ /* 0x100fe20000011602 */
[----:B------:R-:W-:Y:S01]  /*2650*/  LDGSTS.E [R161], desc[UR16][R52.64], P4 ;  /* 0x0000000034a17fae */ /* 0x000fe2000a121850 */
[--C-:B------:R-:W-:Y:S02]  /*2660*/  SHF.R.U32.HI R4, RZ, 0xb, R2.reuse ;  /* 0x0000000bff047819 */ /* 0x100fe40000011602 */
[----:B------:R-:W-:Y:S01]  /*2670*/  LOP3.LUT P4, RZ, R6, 0x1, RZ, 0xc0, !PT ;  /* 0x0000000106ff7812 */ /* 0x000fe2000788c0ff */
[----:B------:R-:W-:Y:S01]  /*2680*/  LDGSTS.E [R161+0x4], desc[UR16][R54.64], P5 ;  /* 0x0000400036a17fae */ /* 0x000fe2000a921850 */
[----:B------:R-:W-:Y:S02]  /*2690*/  LOP3.LUT P5, RZ, R4, 0x1, RZ, 0xc0, !PT ;  /* 0x0000000104ff7812 */ /* 0x000fe400078ac0ff */
[----:B------:R-:W-:Y:S02]  /*26a0*/  SHF.R.U32.HI R4, RZ, 0xa, R2 ;  /* 0x0000000aff047819 */ /* 0x000fe40000011602 */
[----:B------:R-:W-:Y:S01]  /*26b0*/  LOP3.LUT R7, R99, 0x50, RZ, 0x3c, !PT ;  /* 0x0000005063077812 */ /* 0x000fe200078e3cff */
[----:B------:R-:W-:Y:S01]  /*26c0*/  LDGSTS.E [R161+0x8], desc[UR16][R48.64], P3 ;  /* 0x0000800030a17fae */ /* 0x000fe20009921850 */
[----:B------:R-:W-:-:S02]  /*26d0*/  LOP3.LUT P3, RZ, R4, 0x1, RZ, 0xc0, !PT ;  /* 0x0000000104ff7812 */ /* 0x000fc4000786c0ff */
[----:B------:R-:W-:Y:S02]  /*26e0*/  SHF.R.U32.HI R4, RZ, 0x9, R2 ;  /* 0x00000009ff047819 */ /* 0x000fe40000011602 */
[----:B------:R-:W-:Y:S01]  /*26f0*/  IADD3 R152, R154, R159, R152 ;  /* 0x0000009f9a987210 */ /* 0x000fe20007ffe098 */
[----:B------:R-:W-:Y:S01]  /*2700*/  VIADD R159, R7, UR8 ;  /* 0x00000008079f7c36 */ /* 0x000fe20008000000 */
[----:B------:R-:W-:Y:S01]  /*2710*/  LDGSTS.E [R161+0xc], desc[UR16][R50.64], P4 ;  /* 0x0000c00032a17fae */ /* 0x000fe2000a121850 */
[----:B------:R-:W-:Y:S02]  /*2720*/  LOP3.LUT P4, RZ, R4, 0x1, RZ, 0xc0, !PT ;  /* 0x0000000104ff7812 */ /* 0x000fe4000788c0ff */
[--C-:B------:R-:W-:Y:S01]  /*2730*/  SHF.R.U32.HI R4, RZ, 0x8, R2.reuse ;  /* 0x00000008ff047819 */ /* 0x100fe20000011602 */
[----:B------:R-:W-:Y:S01]  /*2740*/  LDGSTS.E [R159], desc[UR16][R44.64], P5 ;  /* 0x000000002c9f7fae */ /* 0x000fe2000a921850 */
[----:B------:R-:W-:Y:S02]  /*2750*/  LOP3.LUT R6, R99, 0x60, RZ, 0x3c, !PT ;  /* 0x0000006063067812 */ /* 0x000fe400078e3cff */
[----:B------:R-:W-:Y:S01]  /*2760*/  LOP3.LUT P5, RZ, R4, 0x1, RZ, 0xc0, !PT ;  /* 0x0000000104ff7812 */ /* 0x000fe200078ac0ff */
[----:B------:R-:W-:Y:S01]  /*2770*/  LDGSTS.E [R159+0x4], desc[UR16][R46.64], P3 ;  /* 0x000040002e9f7fae */ /* 0x000fe20009921850 */
[----:B------:R-:W-:Y:S01]  /*2780*/  SHF.R.U32.HI R4, RZ, 0x7, R2 ;  /* 0x00000007ff047819 */ /* 0x000fe20000011602 */
[----:B------:R-:W-:Y:S01]  /*2790*/  VIADD R157, R6, UR8 ;  /* 0x00000008069d7c36 */ /* 0x000fe20008000000 */
[----:B------:R-:W-:-:S02]  /*27a0*/  LOP3.LUT R150, R150, 0x3, RZ, 0xc0, !PT ;  /* 0x0000000396967812 */ /* 0x000fc400078ec0ff */
[----:B------:R-:W-:Y:S01]  /*27b0*/  LOP3.LUT P3, RZ, R4, 0x1, RZ, 0xc0, !PT ;  /* 0x0000000104ff7812 */ /* 0x000fe2000786c0ff */
[----:B------:R-:W-:Y:S01]  /*27c0*/  LDGSTS.E [R159+0x8], desc[UR16][R40.64], P4 ;  /* 0x00008000289f7fae */ /* 0x000fe2000a121850 */
[--C-:B------:R-:W-:Y:S02]  /*27d0*/  SHF.R.U32.HI R4, RZ, 0x6, R2.reuse ;  /* 0x00000006ff047819 */ /* 0x100fe40000011602 */
[----:B------:R-:W-:Y:S02]  /*27e0*/  LOP3.LUT R86, R86, 0xff, RZ, 0xc0, !PT ;  /* 0x000000ff56567812 */ /* 0x000fe400078ec0ff */
[----:B------:R-:W-:Y:S01]  /*27f0*/  LOP3.LUT P4, RZ, R4, 0x1, RZ, 0xc0, !PT ;  /* 0x0000000104ff7812 */ /* 0x000fe2000788c0ff */
[----:B------:R-:W-:Y:S01]  /*2800*/  LDGSTS.E [R159+0xc], desc[UR16][R42.64], P5 ;  /* 0x0000c0002a9f7fae */ /* 0x000fe2000a921850 */
[----:B------:R-:W-:Y:S01]  /*2810*/  SHF.R.U32.HI R4, RZ, 0x5, R2 ;  /* 0x00000005ff047819 */ /* 0x000fe20000011602 */
[----:B------:R-:W-:Y:S01]  /*2820*/  IMAD.IADD R86, R5, 0x1, R86 ;  /* 0x0000000105567824 */ /* 0x000fe200078e0256 */
[----:B------:R-:W-:-:S02]  /*2830*/  IADD3 R148, R150, R155, R148 ;  /* 0x0000009b96947210 */ /* 0x000fc40007ffe094 */
[----:B------:R-:W-:Y:S01]  /*2840*/  LOP3.LUT P5, RZ, R4, 0x1, RZ, 0xc0, !PT ;  /* 0x0000000104ff7812 */ /* 0x000fe200078ac0ff */
[----:B------:R-:W-:Y:S01]  /*2850*/  LDGSTS.E [R157], desc[UR16][R36.64], P3 ;  /* 0x00000000249d7fae */ /* 0x000fe20009921850 */
[--C-:B------:R-:W-:Y:S02]  /*2860*/  SHF.R.U32.HI R4, RZ, 0x4, R2.reuse ;  /* 0x00000004ff047819 */ /* 0x100fe40000011602 */
[----:B------:R-:W-:Y:S02]  /*2870*/  LOP3.LUT R85, R152, 0xf, RZ, 0xc0, !PT ;  /* 0x0000000f98557812 */ /* 0x000fe400078ec0ff */
[----:B------:R-:W-:Y:S01]  /*2880*/  LOP3.LUT P3, RZ, R4, 0x1, RZ, 0xc0, !PT ;  /* 0x0000000104ff7812 */ /* 0x000fe2000786c0ff */
[----:B------:R-:W-:Y:S01]  /*2890*/  LDGSTS.E [R157+0x4], desc[UR16][R32.64], P4 ;  /* 0x00004000209d7fae */ /* 0x000fe2000a121850 */
[----:B------:R-:W-:Y:S01]  /*28a0*/  LOP3.LUT R5, R115, 0x1f, RZ, 0xc0, !PT ;  /* 0x0000001f73057812 */ /* 0x000fe200078ec0ff */
[----:B------:R-:W-:Y:S01]  /*28b0*/  IMAD R148, R148, 0x10, R85 ;  /* 0x0000001094947824 */ /* 0x000fe200078e0255 */
[----:B------:R-:W-:Y:S01]  /*28c0*/  SHF.R.U32.HI R4, RZ, 0x3, R2 ;  /* 0x00000003ff047819 */ /* 0x000fe20000011602 */
[----:B------:R-:W-:Y:S01]  /*28d0*/  IMAD.SHL.U32 R85, R132, 0x100, RZ ;  /* 0x0000010084557824 */ /* 0x000fe200078e00ff */
[----:B------:R-:W-:Y:S01]  /*28e0*/  LOP3.LUT R130, R130, 0x3, RZ, 0xc0, !PT ;  /* 0x0000000382827812 */ /* 0x000fe200078ec0ff */
[----:B------:R-:W-:Y:S01]  /*28f0*/  LDGSTS.E [R157+0x8], desc[UR16][R34.64], P5 ;  /* 0x00008000229d7fae */ /* 0x000fe2000a921850 */
[----:B------:R-:W-:Y:S01]  /*2900*/  ISETP.GE.AND P5, PT, R5, R118, PT ;  /* 0x000000760500720c */ /* 0x000fe20003fa6270 */
[----:B------:R-:W-:Y:S01]  /*2910*/  VIADD R118, R118, 0x1f ;  /* 0x0000001f76767836 */ /* 0x000fe20000000000 */
[----:B------:R-:W-:-:S02]  /*2920*/  LOP3.LUT P4, RZ, R4, 0x1, RZ, 0xc0, !PT ;  /* 0x0000000104ff7812 */ /* 0x000fc4000788c0ff */
[----:B------:R-:W-:Y:S01]  /*2930*/  SHF.R.U32.HI R4, RZ, 0x2, R2 ;  /* 0x00000002ff047819 */ /* 0x000fe20000011602 */
[----:B------:R-:W-:Y:S01]  /*2940*/  LDGSTS.E [R157+0xc], desc[UR16][R30.64], P3 ;  /* 0x0000c0001e9d7fae */ /* 0x000fe20009921850 */
[----:B------:R-:W-:Y:S02]  /*2950*/  IADD3 R128, R130, R133, R128 ;  /* 0x0000008582807210 */ /* 0x000fe40007ffe080 */
[----:B------:R-:W-:Y:S02]  /*2960*/  LOP3.LUT R85, R85, 0xf00, RZ, 0xe2, !PT ;  /* 0x00000f0055557812 */ /* 0x000fe400078ee2ff */
[----:B------:R-:W-:Y:S02]  /*2970*/  LOP3.LUT P6, RZ, R4, 0x1, RZ, 0xc0, !PT ;  /* 0x0000000104ff7812 */ /* 0x000fe400078cc0ff */
[----:B------:R-:W-:Y:S01]  /*2980*/  ISETP.GT.AND P3, PT, R118, 0x1f, PT ;  /* 0x0000001f7600780c */ /* 0x000fe20003f64270 */
[----:B------:R-:W-:Y:S01]  /*2990*/  IMAD R85, R128, 0x1000, R85 ;  /* 0x0000100080557824 */ /* 0x000fe200078e0255 */
[----:B------:R-:W-:Y:S01]  /*29a0*/  LOP3.LUT R4, R99, 0x70, RZ, 0x3c, !PT ;  /* 0x0000007063047812 */ /* 0x000fe200078e3cff */
[----:B------:R-:W-:Y:S01]  /*29b0*/  IMAD R128, R5, R113, RZ ;  /* 0x0000007105807224 */ /* 0x000fe200078e02ff */
[----:B------:R-:W-:Y:S01]  /*29c0*/  LOP3.LUT R148, R148, 0xff, RZ, 0xc0, !PT ;  /* 0x000000ff94947812 */ /* 0x000fe200078ec0ff */
[----:B------:R-:W-:Y:S01]  /*29d0*/  IMAD.SHL.U32 R113, R113, 0x20, RZ ;  /* 0x0000002071717824 */ /* 0x000fe200078e00ff */
[----:B------:R-:W-:Y:S01]  /*29e0*/  SHF.R.U32.HI R84, RZ, 0x1, R2 ;  /* 0x00000001ff547819 */ /* 0x000fe20000011602 */
[----:B------:R-:W-:Y:S01]  /*29f0*/  VIADD R155, R4, UR8 ;  /* 0x00000008049b7c36 */ /* 0x000fe20008000000 */
[----:B------:R-:W-:Y:S01]  /*2a00*/  SEL R2, RZ, 0x4, !P3 ;  /* 0x00000004ff027807 */ /* 0x000fe20005800000 */
[----:B------:R-:W-:Y:S01]  /*2a10*/  IMAD.IADD R85, R85, 0x1, R148 ;  /* 0x0000000155557824 */ /* 0x000fe200078e0294 */
[----:B------:R-:W-:-:S02]  /*2a20*/  LOP3.LUT P3, RZ, R84, 0x1, RZ, 0xc0, !PT ;  /* 0x0000000154ff7812 */ /* 0x000fc4000786c0ff */
[----:B------:R-:W-:Y:S01]  /*2a30*/  SEL R2, R2, RZ, !P5 ;  /* 0x000000ff02027207 */ /* 0x000fe20006800000 */
[----:B------:R-:W-:Y:S01]  /*2a40*/  LDGSTS.E [R155], desc[UR16][R28.64], P4 ;  /* 0x000000001c9b7fae */ /* 0x000fe2000a121850 */
[----:B------:R-:W-:Y:S02]  /*2a50*/  PRMT R148, R86, 0x5410, R85 ;  /* 0x0000541056947816 */ /* 0x000fe40000000055 */
[----:B------:R-:W-:Y:S01]  /*2a60*/  ISETP.NE.U32.AND P4, PT, R2, RZ, PT ;  /* 0x000000ff0200720c */ /* 0x000fe20003f85070 */
[----:B------:R-:W-:Y:S01]  /*2a70*/  IMAD.SHL.U32 R2, R128, 0x4, RZ ;  /* 0x0000000480027824 */ /* 0x000fe200078e00ff */
[C---:B------:R-:W-:Y:S01]  /*2a80*/  SHF.R.U64 R84, R148.reuse, 0x1e, RZ ;  /* 0x0000001e94547819 */ /* 0x040fe200000012ff */
[----:B------:R-:W-:Y:S01]  /*2a90*/  LDGSTS.E [R155+0x4], desc[UR16][R26.64], P6 ;  /* 0x000040001a9b7fae */ /* 0x000fe2000b121850 */
[----:B------:R-:W-:Y:S02]  /*2aa0*/  SHF.R.U64 R85, R148, 0x1f, RZ ;  /* 0x0000001f94557819 */ /* 0x000fe400000012ff */
[----:B------:R-:W-:Y:S01]  /*2ab0*/  IADD3 R132, P5, R2, UR4, RZ ;  /* 0x0000000402847c10 */ /* 0x000fe2000ffbe0ff */
[----:B------:R-:W-:Y:S01]  /*2ac0*/  LDGSTS.E [R155+0x8], desc[UR16][R24.64], P3 ;  /* 0x00008000189b7fae */ /* 0x000fe20009921850 */
[----:B------:R-:W-:-:S02]  /*2ad0*/  LOP3.LUT P3, RZ, R84, 0x1, RZ, 0xc0, !PT ;  /* 0x0000000154ff7812 */ /* 0x000fc4000786c0ff */
[----:B------:R-:W-:Y:S01]  /*2ae0*/  LEA.HI.X.SX32 R133, R128, UR5, 0x2, P5 ;  /* 0x0000000580857c11 */ /* 0x000fe2000a8f16ff */
[----:B------:R-:W-:Y:S01]  /*2af0*/  LDGSTS.E [R155+0xc], desc[UR16][R82.64], !P1 ;  /* 0x0000c000529b7fae */ /* 0x000fe2000c921850 */
[-C--:B------:R-:W-:Y:S02]  /*2b00*/  LEA R84, P1, R119, R132.reuse, 0x2 ;  /* 0x0000008477547211 */ /* 0x080fe400078210ff */
[-C--:B------:R-:W-:Y:S01]  /*2b10*/  LEA R86, P5, R124, R132.reuse, 0x2 ;  /* 0x000000847c567211 */ /* 0x080fe200078a10ff */
[----:B------:R-:W0:Y:S01]  /*2b20*/  LDGDEPBAR ;  /* 0x00000000000079af */ /* 0x000e220000000000 */
[----:B------:R-:W-:Y:S02]  /*2b30*/  LOP3.LUT P6, RZ, R85, 0x1, RZ, 0xc0, !PT ;  /* 0x0000000155ff7812 */ /* 0x000fe400078cc0ff */
[----:B------:R-:W-:Y:S02]  /*2b40*/  LEA.HI.X.SX32 R85, R119, R133, 0x2, P1 ;  /* 0x0000008577557211 */ /* 0x000fe400008f16ff */
[----:B------:R-:W-:-:S02]  /*2b50*/  LEA R122, P1, R125, R132, 0x2 ;  /* 0x000000847d7a7211 */ /* 0x000fc400078210ff */
[-C--:B------:R-:W-:Y:S01]  /*2b60*/  LEA.HI.X.SX32 R87, R124, R133.reuse, 0x2, P5 ;  /* 0x000000857c577211 */ /* 0x080fe200028f16ff */
[----:B------:R1:W-:Y:S01]  /*2b70*/  LDGSTS.E [R153+0x18000], desc[UR16][R84.64], P4 ;  /* 0x1800000054997fae */ /* 0x0003e2000a121850 */
[CC--:B------:R-:W-:Y:S02]  /*2b80*/  LEA R120, P5, R136.reuse, R132.reuse, 0x2 ;  /* 0x0000008488787211 */ /* 0x0c0fe400078a10ff */
[-C--:B------:R-:W-:Y:S01]  /*2b90*/  LEA.HI.X.SX32 R123, R125, R133.reuse, 0x2, P1 ;  /* 0x000000857d7b7211 */ /* 0x080fe200008f16ff */
[----:B------:R2:W-:Y:S01]  /*2ba0*/  LDGSTS.E [R153+0x18400], desc[UR16][R86.64], P4 ;  /* 0x1840000056997fae */ /* 0x0005e2000a121850 */
[-C--:B------:R-:W-:Y:S02]  /*2bb0*/  LEA R134, P1, R137, R132.reuse, 0x2 ;  /* 0x0000008489867211 */ /* 0x080fe400078210ff */
[----:B------:R-:W-:Y:S01]  /*2bc0*/  LEA.HI.X.SX32 R121, R136, R133, 0x2, P5 ;  /* 0x0000008588797211 */ /* 0x000fe200028f16ff */
[----:B------:R3:W-:Y:S01]  /*2bd0*/  LDGSTS.E [R153+0x18800], desc[UR16][R122.64], P4 ;  /* 0x188000007a997fae */ /* 0x0007e2000a121850 */
[----:B------:R-:W-:-:S02]  /*2be0*/  LEA R126, P5, R138, R132, 0x2 ;  /* 0x000000848a7e7211 */ /* 0x000fc400078a10ff */
[-C--:B------:R-:W-:Y:S01]  /*2bf0*/  LEA.HI.X.SX32 R135, R137, R133.reuse, 0x2, P1 ;  /* 0x0000008589877211 */ /* 0x080fe200008f16ff */
[----:B------:R4:W-:Y:S01]  /*2c00*/  LDGSTS.E [R153+0x18c00], desc[UR16][R120.64], P4 ;  /* 0x18c0000078997fae */ /* 0x0009e2000a121850 */
[-C--:B------:R-:W-:Y:S01]  /*2c10*/  LEA R130, P1, R139, R132.reuse, 0x2 ;  /* 0x000000848b827211 */ /* 0x080fe200078210ff */
[C---:B-1----:R-:W-:Y:S01]  /*2c20*/  IMAD.WIDE R84, R113.reuse, 0x4, R84 ;  /* 0x0000000471547825 */ /* 0x042fe200078e0254 */
[-C--:B------:R-:W-:Y:S01]  /*2c30*/  LEA.HI.X.SX32 R127, R138, R133.reuse, 0x2, P5 ;  /* 0x000000858a7f7211 */ /* 0x080fe200028f16ff */
[----:B------:R-:W-:Y:S01]  /*2c40*/  LDGSTS.E [R153+0x19000], desc[UR16][R134.64], P4 ;  /* 0x1900000086997fae */ /* 0x000fe2000a121850 */
[C---:B------:R-:W-:Y:S01]  /*2c50*/  LEA R132, P5, R140.reuse, R132, 0x2 ;  /* 0x000000848c847211 */ /* 0x040fe200078a10ff */
[----:B--2---:R-:W-:Y:S01]  /*2c60*/  IMAD.WIDE R86, R113, 0x4, R86 ;  /* 0x0000000471567825 */ /* 0x004fe200078e0256 */
[-C--:B------:R-:W-:Y:S01]  /*2c70*/  LEA.HI.X.SX32 R131, R139, R133.reuse, 0x2, P1 ;  /* 0x000000858b837211 */ /* 0x080fe200008f16ff */
[----:B------:R-:W-:Y:S01]  /*2c80*/  LDGSTS.E [R153+0x19400], desc[UR16][R126.64], P4 ;  /* 0x194000007e997fae */ /* 0x000fe2000a121850 */
[----:B------:R-:W-:Y:S01]  /*2c90*/  LEA.HI.X.SX32 R133, R140, R133, 0x2, P5 ;  /* 0x000000858c857211 */ /* 0x000fe200028f16ff */
[C---:B---3--:R-:W-:Y:S01]  /*2ca0*/  IMAD.WIDE R122, R113.reuse, 0x4, R122 ;  /* 0x00000004717a7825 */ /* 0x048fe200078e027a */
[C---:B------:R-:W-:Y:S01]  /*2cb0*/  SHF.R.U64 R0, R148.reuse, 0x1c, RZ ;  /* 0x0000001c94007819 */ /* 0x040fe200000012ff */
[----:B------:R-:W-:Y:S01]  /*2cc0*/  LDGSTS.E [R153+0x19800], desc[UR16][R130.64], P4 ;  /* 0x1980000082997fae */ /* 0x000fe2000a121850 */
[----:B------:R-:W-:Y:S01]  /*2cd0*/  SHF.R.U64 R150, R148, 0x1d, RZ ;  /* 0x0000001d94967819 */ /* 0x000fe200000012ff */
[----:B----4-:R-:W-:Y:S01]  /*2ce0*/  IMAD.WIDE R120, R113, 0x4, R120 ;  /* 0x0000000471787825 */ /* 0x010fe200078e0278 */
[----:B------:R-:W-:Y:S01]  /*2cf0*/  LOP3.LUT P5, RZ, R0, 0x1, RZ, 0xc0, !PT ;  /* 0x0000000100ff7812 */ /* 0x000fe200078ac0ff */
[----:B------:R-:W-:Y:S01]  /*2d00*/  LDGSTS.E [R153+0x19c00], desc[UR16][R132.64], P4 ;  /* 0x19c0000084997fae */ /* 0x000fe2000a121850 */
[----:B------:R-:W-:Y:S01]  /*2d10*/  LOP3.LUT P1, RZ, R150, 0x1, RZ, 0xc0, !PT ;  /* 0x0000000196ff7812 */ /* 0x000fe2000782c0ff */
[----:B------:R-:W-:Y:S01]  /*2d20*/  IMAD.SHL.U32 R0, R112, 0x20, RZ ;  /* 0x0000002070007824 */ /* 0x000fe200078e00ff */
[C---:B------:R-:W-:Y:S01]  /*2d30*/  SHF.R.U64 R150, R148.reuse, 0x1b, RZ ;  /* 0x0000001b94967819 */ /* 0x040fe200000012ff */
[----:B------:R-:W0:Y:S01]  /*2d40*/  LDGDEPBAR ;  /* 0x00000000000079af */ /* 0x000e220000000000 */
[----:B------:R-:W-:Y:S01]  /*2d50*/  SHF.R.U64 R152, R148, 0x1a, RZ ;  /* 0x0000001a94987819 */ /* 0x000fe200000012ff */
[----:B------:R-:W-:Y:S01]  /*2d60*/  IMAD.WIDE R144, R0, 0x4, R144 ;  /* 0x0000000400907825 */ /* 0x000fe200078e0290 */
[----:B------:R-:W-:Y:S01]  /*2d70*/  LOP3.LUT P4, RZ, R150, 0x1, RZ, 0xc0, !PT ;  /* 0x0000000196ff7812 */ /* 0x000fe2000788c0ff */
[----:B------:R-:W-:Y:S01]  /*2d80*/  BAR.SYNC.DEFER_BLOCKING 0x0 ;  /* 0x0000000000007b1d */ /* 0x000fe20000010000 */
[----:B------:R-:W-:Y:S01]  /*2d90*/  SHF.R.U64 R150, R148, 0x19, RZ ;  /* 0x0000001994967819 */ /* 0x000fe200000012ff */
[----:B------:R-:W-:-:S04]  /*2da0*/  IMAD.WIDE R142, R0, 0x4, R142 ;  /* 0x00000004008e7825 */ /* 0x000fc800078e028e */
[----:B------:R-:W-:-:S04]  /*2db0*/  IMAD.WIDE R80, R0, 0x4, R80 ;  /* 0x0000000400507825 */ /* 0x000fc800078e0250 */
[----:B------:R-:W-:-:S04]  /*2dc0*/  IMAD.WIDE R76, R0, 0x4, R76 ;  /* 0x00000004004c7825 */ /* 0x000fc800078e024c */
[----:B------:R-:W-:-:S04]  /*2dd0*/  IMAD.WIDE R78, R0, 0x4, R78 ;  /* 0x00000004004e7825 */ /* 0x000fc800078e024e */
[----:B------:R-:W-:-:S04]  /*2de0*/  IMAD.WIDE R72, R0, 0x4, R72 ;  /* 0x0000000400487825 */ /* 0x000fc800078e0248 */
[----:B------:R-:W-:Y:S01]  /*2df0*/  IMAD.WIDE R74, R0, 0x4, R74 ;  /* 0x00000004004a7825 */ /* 0x000fe200078e024a */
[----:B------:R-:W-:Y:S01]  /*2e00*/  @!PT LDS RZ, [RZ] ;  /* 0x00000000fffff984 */ /* 0x000fe20000000800 */
[----:B------:R-:W-:Y:S01]  /*2e10*/  @!PT LDS RZ, [RZ] ;  /* 0x00000000fffff984 */ /* 0x000fe20000000800 */
[----:B------:R-:W-:Y:S01]  /*2e20*/  @!PT LDS RZ, [RZ] ;  /* 0x00000000fffff984 */ /* 0x000fe20000000800 */
[----:B------:R1:W-:Y:S01]  /*2e30*/  LDGSTS.E [R151+0x8000], desc[UR16][R144.64], P6 ;  /* 0x0800000090977fae */ /* 0x0003e2000b121850 */
[----:B------:R-:W-:Y:S02]  /*2e40*/  LOP3.LUT P6, RZ, R152, 0x1, RZ, 0xc0, !PT ;  /* 0x0000000198ff7812 */ /* 0x000fe400078cc0ff */
[----:B------:R-:W-:Y:S01]  /*2e50*/  IMAD.WIDE R38, R0, 0x4, R38 ;  /* 0x0000000400267825 */ /* 0x000fe200078e0226 */
[----:B------:R-:W-:Y:S01]  /*2e60*/  SHF.R.U64 R152, R148, 0x18, RZ ;  /* 0x0000001894987819 */ /* 0x000fe200000012ff */
[----:B------:R2:W-:Y:S01]  /*2e70*/  LDGSTS.E [R151+0x8004], desc[UR16][R142.64], P3 ;  /* 0x080040008e977fae */ /* 0x0005e20009921850 */
[----:B------:R-:W-:Y:S01]  /*2e80*/  LOP3.LUT P3, RZ, R150, 0x1, RZ, 0xc0, !PT ;  /* 0x0000000196ff7812 */ /* 0x000fe2000786c0ff */
[----:B------:R-:W-:Y:S01]  /*2e90*/  IMAD.WIDE R70, R0, 0x4, R70 ;  /* 0x0000000400467825 */ /* 0x000fe200078e0246 */
[----:B------:R-:W-:Y:S01]  /*2ea0*/  SHF.R.U64 R150, R148, 0x17, RZ ;  /* 0x0000001794967819 */ /* 0x000fe200000012ff */
[----:B------:R3:W-:Y:S01]  /*2eb0*/  LDGSTS.E [R151+0x8008], desc[UR16][R80.64], P1 ;  /* 0x0800800050977fae */ /* 0x0007e20008921850 */
[----:B------:R-:W-:Y:S01]  /*2ec0*/  LOP3.LUT P1, RZ, R152, 0x1, RZ, 0xc0, !PT ;  /* 0x0000000198ff7812 */ /* 0x000fe2000782c0ff */
[----:B------:R-:W-:-:S02]  /*2ed0*/  IMAD.WIDE R68, R0, 0x4, R68 ;  /* 0x0000000400447825 */ /* 0x000fc400078e0244 */
[----:B------:R4:W-:Y:S01]  /*2ee0*/  LDGSTS.E [R151+0x800c], desc[UR16][R76.64], P5 ;  /* 0x0800c0004c977fae */ /* 0x0009e2000a921850 */
[----:B------:R-:W-:Y:S01]  /*2ef0*/  LOP3.LUT P5, RZ, R150, 0x1, RZ, 0xc0, !PT ;  /* 0x0000000196ff7812 */ /* 0x000fe200078ac0ff */
[----:B------:R-:W-:Y:S01]  /*2f00*/  IMAD.WIDE R64, R0, 0x4, R64 ;  /* 0x0000000400407825 */ /* 0x000fe200078e0240 */
[C---:B-1----:R-:W-:Y:S01]  /*2f10*/  SHF.R.U64 R144, R148.reuse, 0x16, RZ ;  /* 0x0000001694907819 */ /* 0x042fe200000012ff */
[----:B------:R-:W-:Y:S01]  /*2f20*/  LDGSTS.E [R147+0x8000], desc[UR16][R78.64], P4 ;  /* 0x080000004e937fae */ /* 0x000fe2000a121850 */
[----:B--2---:R-:W-:Y:S01]  /*2f30*/  SHF.R.U64 R142, R148, 0x15, RZ ;  /* 0x00000015948e7819 */ /* 0x004fe200000012ff */
[----:B------:R-:W-:Y:S01]  /*2f40*/  IMAD.WIDE R66, R0, 0x4, R66 ;  /* 0x0000000400427825 */ /* 0x000fe200078e0242 */
[----:B------:R-:W-:Y:S01]  /*2f50*/  LOP3.LUT P4, RZ, R144, 0x1, RZ, 0xc0, !PT ;  /* 0x0000000190ff7812 */ /* 0x000fe2000788c0ff */
[----:B------:R1:W-:Y:S01]  /*2f60*/  LDGSTS.E [R147+0x8004], desc[UR16][R72.64], P6 ;  /* 0x0800400048937fae */ /* 0x0003e2000b121850 */
[----:B------:R-:W-:Y:S01]  /*2f70*/  LOP3.LUT P6, RZ, R142, 0x1, RZ, 0xc0, !PT ;  /* 0x000000018eff7812 */ /* 0x000fe200078cc0ff */
[----:B------:R-:W-:Y:S01]  /*2f80*/  IMAD.WIDE R60, R0, 0x4, R60 ;  /* 0x00000004003c7825 */ /* 0x000fe200078e023c */
[C---:B---3--:R-:W-:Y:S01]  /*2f90*/  SHF.R.U64 R80, R148.reuse, 0x14, RZ ;  /* 0x0000001494507819 */ /* 0x048fe200000012ff */
[----:B------:R-:W-:Y:S01]  /*2fa0*/  LDGSTS.E [R147+0x8008], desc[UR16][R74.64], P3 ;  /* 0x080080004a937fae */ /* 0x000fe20009921850 */
[----:B----4-:R-:W-:Y:S01]  /*2fb0*/  SHF.R.U64 R76, R148, 0x13, RZ ;  /* 0x00000013944c7819 */ /* 0x010fe200000012ff */
[----:B------:R-:W-:Y:S01]  /*2fc0*/  IMAD.WIDE R62, R0, 0x4, R62 ;  /* 0x00000004003e7825 */ /* 0x000fe200078e023e */
[----:B------:R-:W-:Y:S01]  /*2fd0*/  LOP3.LUT P3, RZ, R80, 0x1, RZ, 0xc0, !PT ;  /* 0x0000000150ff7812 */ /* 0x000fe2000786c0ff */
[----:B------:R2:W-:Y:S01]  /*2fe0*/  LDGSTS.E [R147+0x800c], desc[UR16][R38.64], P1 ;  /* 0x0800c00026937fae */ /* 0x0005e20008921850 */
[----:B------:R-:W-:Y:S01]  /*2ff0*/  LOP3.LUT P1, RZ, R76, 0x1, RZ, 0xc0, !PT ;  /* 0x000000014cff7812 */ /* 0x000fe2000782c0ff */
[----:B------:R-:W-:Y:S01]  /*3000*/  IMAD.WIDE R56, R0, 0x4, R56 ;  /* 0x0000000400387825 */ /* 0x000fe200078e0238 */
[C---:B------:R-:W-:Y:S01]  /*3010*/  SHF.R.U64 R76, R148.reuse, 0x12, RZ ;  /* 0x00000012944c7819 */ /* 0x040fe200000012ff */
[----:B------:R-:W-:Y:S01]  /*3020*/  LDGSTS.E [R141+0x8000], desc[UR16][R70.64], P5 ;  /* 0x08000000468d7fae */ /* 0x000fe2000a921850 */
[----:B-1----:R-:W-:Y:S01]  /*3030*/  SHF.R.U64 R73, R148, 0x11, RZ ;  /* 0x0000001194497819 */ /* 0x002fe200000012ff */
[----:B------:R-:W-:Y:S01]  /*3040*/  IMAD.WIDE R58, R0, 0x4, R58 ;  /* 0x00000004003a7825 */ /* 0x000fe200078e023a */
[----:B------:R-:W-:Y:S01]  /*3050*/  LOP3.LUT P5, RZ, R76, 0x1, RZ, 0xc0, !PT ;  /* 0x000000014cff7812 */ /* 0x000fe200078ac0ff */
[----:B------:R-:W-:Y:S01]  /*3060*/  LDGSTS.E [R141+0x8004], desc[UR16][R68.64], P4 ;  /* 0x08004000448d7fae */ /* 0x000fe2000a121850 */
[----:B------:R-:W-:Y:S01]  /*3070*/  SHF.R.U64 R72, R148, 0x10, RZ ;  /* 0x0000001094487819 */ /* 0x000fe200000012ff */
[----:B------:R-:W-:Y:S01]  /*3080*/  IMAD.WIDE R52, R0, 0x4, R52 ;  /* 0x0000000400347825 */ /* 0x000fe200078e0234 */
[----:B------:R-:W-:Y:S01]  /*3090*/  LOP3.LUT P4, RZ, R73, 0x1, RZ, 0xc0, !PT ;  /* 0x0000000149ff7812 */ /* 0x000fe2000788c0ff */
[----:B------:R-:W-:Y:S01]  /*30a0*/  LDGSTS.E [R141+0x8008], desc[UR16][R64.64], P6 ;  /* 0x08008000408d7fae */ /* 0x000fe2000b121850 */
[----:B------:R-:W-:Y:S01]  /*30b0*/  LOP3.LUT P6, RZ, R72, 0x1, RZ, 0xc0, !PT ;  /* 0x0000000148ff7812 */ /* 0x000fe200078cc0ff */
[----:B------:R-:W-:Y:S01]  /*30c0*/  IMAD.WIDE R54, R0, 0x4, R54 ;  /* 0x0000000400367825 */ /* 0x000fe200078e0236 */
[C---:B--2---:R-:W-:Y:S01]  /*30d0*/  SHF.R.U64 R39, R148.reuse, 0xf, RZ ;  /* 0x0000000f94277819 */ /* 0x044fe200000012ff */
[----:B------:R-:W-:Y:S01]  /*30e0*/  LDGSTS.E [R141+0x800c], desc[UR16][R66.64], P3 ;  /* 0x0800c000428d7fae */ /* 0x000fe20009921850 */
[----:B------:R-:W-:Y:S01]  /*30f0*/  SHF.R.U64 R38, R148, 0xe, RZ ;  /* 0x0000000e94267819 */ /* 0x000fe200000012ff */
[----:B------:R-:W-:Y:S01]  /*3100*/  IMAD.WIDE R48, R0, 0x4, R48 ;  /* 0x0000000400307825 */ /* 0x000fe200078e0230 */
[----:B------:R-:W-:Y:S01]  /*3110*/  LOP3.LUT P3, RZ, R39, 0x1, RZ, 0xc0, !PT ;  /* 0x0000000127ff7812 */ /* 0x000fe2000786c0ff */
        /* <DEDUP_REMOVED lines=8> */
[----:B------:R1:W-:Y:S01]  /*31a0*/  LDGSTS.E [R149+0x8008], desc[UR16][R56.64], P4 ;  /* 0x0800800038957fae */ /* 0x0003e2000a121850 */
[----:B------:R-:W-:Y:S01]  /*31b0*/  SHF.R.U64 R39, R148, 0xb, RZ ;  /* 0x0000000b94277819 */ /* 0x000fe200000012ff */
[----:B------:R-:W-:Y:S01]  /*31c0*/  IMAD.WIDE R46, R0, 0x4, R46 ;  /* 0x00000004002e7825 */ /* 0x000fe200078e022e */
[----:B------:R-:W-:Y:S01]  /*31d0*/  LOP3.LUT P4, RZ, R38, 0x1, RZ, 0xc0, !PT ;  /* 0x0000000126ff7812 */ /* 0x000fe2000788c0ff */
[----:B------:R2:W-:Y:S01]  /*31e0*/  LDGSTS.E [R149+0x800c], desc[UR16][R58.64], P6 ;  /* 0x0800c0003a957fae */ /* 0x0005e2000b121850 */
[----:B------:R-:W-:Y:S01]  /*31f0*/  SHF.R.U64 R38, R148, 0xa, RZ ;  /* 0x0000000a94267819 */ /* 0x000fe200000012ff */
[----:B------:R-:W-:Y:S01]  /*3200*/  IMAD.WIDE R40, R0, 0x4, R40 ;  /* 0x0000000400287825 */ /* 0x000fe200078e0228 */
[----:B------:R-:W-:Y:S01]  /*3210*/  LOP3.LUT P6, RZ, R39, 0x1, RZ, 0xc0, !PT ;  /* 0x0000000127ff7812 */ /* 0x000fe200078cc0ff */
[----:B------:R-:W-:Y:S01]  /*3220*/  LDGSTS.E [R161+0x8000], desc[UR16][R52.64], P3 ;  /* 0x0800000034a17fae */ /* 0x000fe20009921850 */
[----:B------:R-:W-:Y:S01]  /*3230*/  LOP3.LUT P3, RZ, R38, 0x1, RZ, 0xc0, !PT ;  /* 0x0000000126ff7812 */ /* 0x000fe2000786c0ff */
[----:B------:R-:W-:Y:S01]  /*3240*/  IMAD.WIDE R42, R0, 0x4, R42 ;  /* 0x00000004002a7825 */ /* 0x000fe200078e022a */
[C---:B------:R-:W-:Y:S01]  /*3250*/  SHF.R.U64 R38, R148.reuse, 0x8, RZ ;  /* 0x0000000894267819 */ /* 0x040fe200000012ff */
[----:B------:R-:W-:Y:S01]  /*3260*/  LDGSTS.E [R161+0x8004], desc[UR16][R54.64], P1 ;  /* 0x0800400036a17fae */ /* 0x000fe20008921850 */
[----:B------:R-:W-:Y:S01]  /*3270*/  SHF.R.U64 R39, R148, 0x9, RZ ;  /* 0x0000000994277819 */ /* 0x000fe200000012ff */
[----:B------:R-:W-:Y:S01]  /*3280*/  IMAD.WIDE R36, R0, 0x4, R36 ;  /* 0x0000000400247825 */ /* 0x000fe200078e0224 */
[----:B-1----:R-:W-:Y:S01]  /*3290*/  CS2R R56, SRZ ;  /* 0x0000000000387805 */ /* 0x002fe2000001ff00 */
[----:B------:R-:W-:Y:S01]  /*32a0*/  LDGSTS.E [R161+0x8008], desc[UR16][R48.64], P5 ;  /* 0x0800800030a17fae */ /* 0x000fe2000a921850 */
[----:B------:R-:W-:Y:S01]  /*32b0*/  LOP3.LUT P5, RZ, R38, 0x1, RZ, 0xc0, !PT ;  /* 0x0000000126ff7812 */ /* 0x000fe200078ac0ff */
[----:B------:R-:W-:Y:S01]  /*32c0*/  IMAD.WIDE R32, R0, 0x4, R32 ;  /* 0x0000000400207825 */ /* 0x000fe200078e0220 */
[----:B------:R-:W-:Y:S01]  /*32d0*/  SHF.R.U64 R38, R148, 0x6, RZ ;  /* 0x0000000694267819 */ /* 0x000fe200000012ff */
        /* <DEDUP_REMOVED lines=11> */
[----:B------:R-:W-:-:S02]  /*3390*/  LOP3.LUT P3, RZ, R38, 0x1, RZ, 0xc0, !PT ;  /* 0x0000000126ff7812 */ /* 0x000fc4000786c0ff */
[----:B--2---:R-:W-:Y:S02]  /*33a0*/  CS2R R58, SRZ ;  /* 0x00000000003a7805 */ /* 0x004fe4000001ff00 */
[----:B------:R-:W-:Y:S01]  /*33b0*/  SHF.R.U64 R38, R148, 0x4, RZ ;  /* 0x0000000494267819 */ /* 0x000fe200000012ff */
[----:B------:R1:W-:Y:S01]  /*33c0*/  LDGSTS.E [R159+0x8008], desc[UR16][R40.64], P1 ;  /* 0x08008000289f7fae */ /* 0x0003e20008921850 */
[----:B------:R-:W-:Y:S01]  /*33d0*/  ISETP.GE.AND P1, PT, R5, R146, PT ;  /* 0x000000920500720c */ /* 0x000fe20003f26270 */
[----:B------:R-:W-:Y:S01]  /*33e0*/  IMAD.WIDE R26, R0, 0x4, R26 ;  /* 0x00000004001a7825 */ /* 0x000fe200078e021a */
[----:B------:R-:W-:Y:S01]  /*33f0*/  SHF.R.U64 R39, R148, 0x3, RZ ;  /* 0x0000000394277819 */ /* 0x000fe200000012ff */
[----:B------:R-:W-:Y:S01]  /*3400*/  LDGSTS.E [R159+0x800c], desc[UR16][R42.64], P5 ;  /* 0x0800c0002a9f7fae */ /* 0x000fe2000a921850 */
[----:B------:R-:W-:Y:S01]  /*3410*/  LOP3.LUT P5, RZ, R38, 0x1, RZ, 0xc0, !PT ;  /* 0x0000000126ff7812 */ /* 0x000fe200078ac0ff */
[----:B------:R-:W-:Y:S01]  /*3420*/  IMAD.WIDE R24, R0, 0x4, R24 ;  /* 0x0000000400187825 */ /* 0x000fe200078e0218 */
[C---:B------:R-:W-:Y:S01]  /*3430*/  SHF.R.U64 R38, R148.reuse, 0x2, RZ ;  /* 0x0000000294267819 */ /* 0x040fe200000012ff */
[----:B------:R-:W-:Y:S01]  /*3440*/  LDGSTS.E [R157+0x8000], desc[UR16][R36.64], P4 ;  /* 0x08000000249d7fae */ /* 0x000fe2000a121850 */
[----:B------:R-:W-:Y:S01]  /*3450*/  SHF.R.U64 R148, R148, 0x1, RZ ;  /* 0x0000000194947819 */ /* 0x000fe200000012ff */
[----:B------:R-:W-:Y:S01]  /*3460*/  IMAD.WIDE R82, R0, 0x4, R82 ;  /* 0x0000000400527825 */ /* 0x000fe200078e0252 */
[----:B------:R-:W-:Y:S01]  /*3470*/  LOP3.LUT P4, RZ, R39, 0x1, RZ, 0xc0, !PT ;  /* 0x0000000127ff7812 */ /* 0x000fe2000788c0ff */
[----:B------:R-:W-:Y:S01]  /*3480*/  LDGSTS.E [R157+0x8004], desc[UR16][R32.64], P6 ;  /* 0x08004000209d7fae */ /* 0x000fe2000b121850 */
[----:B------:R-:W-:Y:S01]  /*3490*/  LOP3.LUT P6, RZ, R38, 0x1, RZ, 0xc0, !PT ;  /* 0x0000000126ff7812 */ /* 0x000fe200078cc0ff */
[C---:B------:R-:W-:Y:S01]  /*34a0*/  IMAD.WIDE R134, R113.reuse, 0x4, R134 ;  /* 0x0000000471867825 */ /* 0x040fe200078e0286 */
[----:B------:R-:W-:Y:S01]  /*34b0*/  SEL R38, RZ, 0x4, P1 ;  /* 0x00000004ff267807 */ /* 0x000fe20000800000 */
[----:B------:R-:W-:Y:S01]  /*34c0*/  LDGSTS.E [R157+0x8008], desc[UR16][R34.64], P3 ;  /* 0x08008000229d7fae */ /* 0x000fe20009921850 */
[----:B------:R-:W-:Y:S01]  /*34d0*/  ISETP.GT.AND P3, PT, R118, 0x3f, PT ;  /* 0x0000003f7600780c */ /* 0x000fe20003f64270 */
[C---:B------:R-:W-:Y:S01]  /*34e0*/  IMAD.WIDE R126, R113.reuse, 0x4, R126 ;  /* 0x00000004717e7825 */ /* 0x040fe200078e027e */
[----:B------:R-:W-:Y:S01]  /*34f0*/  LOP3.LUT P1, RZ, R148, 0x1, RZ, 0xc0, !PT ;  /* 0x0000000194ff7812 */ /* 0x000fe2000782c0ff */
[----:B------:R-:W-:Y:S01]  /*3500*/  LDGSTS.E [R157+0x800c], desc[UR16][R30.64], P5 ;  /* 0x0800c0001e9d7fae */ /* 0x000fe2000a921850 */
[----:B------:R-:W-:Y:S01]  /*3510*/  SEL R38, R38, RZ, P3 ;  /* 0x000000ff26267207 */ /* 0x000fe20001800000 */
[C---:B------:R-:W-:Y:S01]  /*3520*/  IMAD.WIDE R130, R113.reuse, 0x4, R130 ;  /* 0x0000000471827825 */ /* 0x040fe200078e0282 */
[----:B------:R-:W-:Y:S01]  /*3530*/  CS2R R60, SRZ ;  /* 0x00000000003c7805 */ /* 0x000fe2000001ff00 */
[----:B------:R-:W-:Y:S01]  /*3540*/  LDGSTS.E [R155+0x8000], desc[UR16][R28.64], P4 ;  /* 0x080000001c9b7fae */ /* 0x000fe2000a121850 */
[----:B------:R-:W-:Y:S01]  /*3550*/  ISETP.NE.U32.AND P5, PT, R38, RZ, PT ;  /* 0x000000ff2600720c */ /* 0x000fe20003fa5070 */
[----:B------:R-:W-:Y:S01]  /*3560*/  IMAD.WIDE R132, R113, 0x4, R132 ;  /* 0x0000000471847825 */ /* 0x000fe200078e0284 */
[----:B------:R-:W-:Y:S01]  /*3570*/  CS2R R62, SRZ ;  /* 0x00000000003e7805 */ /* 0x000fe2000001ff00 */
[----:B------:R-:W-:Y:S01]  /*3580*/  LDGSTS.E [R155+0x8004], desc[UR16][R26.64], P6 ;  /* 0x080040001a9b7fae */ /* 0x000fe2000b121850 */
[----:B------:R-:W-:Y:S01]  /*3590*/  CS2R R64, SRZ ;  /* 0x0000000000407805 */ /* 0x000fe2000001ff00 */
[----:B-1----:R-:W-:Y:S01]  /*35a0*/  VIADD R40, R94, 0x1 ;  /* 0x000000015e287836 */ /* 0x002fe20000000000 */
[----:B------:R-:W-:Y:S01]  /*35b0*/  CS2R R66, SRZ ;  /* 0x0000000000427805 */ /* 0x000fe2000001ff00 */
[----:B------:R1:W-:Y:S01]  /*35c0*/  LDGSTS.E [R155+0x8008], desc[UR16][R24.64], P1 ;  /* 0x08008000189b7fae */ /* 0x0003e20008921850 */
[----:B------:R-:W-:-:S02]  /*35d0*/  ISETP.GE.AND P1, PT, R118, 0x20, PT ;  /* 0x000000207600780c */ /* 0x000fc40003f26270 */
[----:B------:R-:W-:Y:S02]  /*35e0*/  CS2R R68, SRZ ;  /* 0x0000000000447805 */ /* 0x000fe4000001ff00 */
[----:B------:R-:W-:Y:S01]  /*35f0*/  ISETP.LT.AND P3, PT, R40, R3, !P0 ;  /* 0x000000032800720c */ /* 0x000fe20004761270 */
[----:B------:R2:W-:Y:S01]  /*3600*/  LDGSTS.E [R155+0x800c], desc[UR16][R82.64], !P2 ;  /* 0x0800c000529b7fae */ /* 0x0005e2000d121850 */
[----:B------:R-:W-:Y:S02]  /*3610*/  CS2R R70, SRZ ;  /* 0x0000000000467805 */ /* 0x000fe4000001ff00 */
[----:B------:R-:W-:Y:S02]  /*3620*/  CS2R R72, SRZ ;  /* 0x0000000000487805 */ /* 0x000fe4000001ff00 */
[----:B------:R-:W-:Y:S01]  /*3630*/  CS2R R74, SRZ ;  /* 0x00000000004a7805 */ /* 0x000fe2000001ff00 */
[----:B------:R-:W0:Y:S01]  /*3640*/  LDGDEPBAR ;  /* 0x00000000000079af */ /* 0x000e220000000000 */
[----:B------:R-:W-:-:S02]  /*3650*/  CS2R R76, SRZ ;  /* 0x00000000004c7805 */ /* 0x000fc4000001ff00 */
[----:B------:R-:W-:Y:S02]  /*3660*/  CS2R R78, SRZ ;  /* 0x00000000004e7805 */ /* 0x000fe4000001ff00 */
[----:B------:R-:W-:Y:S01]  /*3670*/  CS2R R80, SRZ ;  /* 0x0000000000507805 */ /* 0x000fe2000001ff00 */
[----:B------:R3:W-:Y:S01]  /*3680*/  LDGSTS.E [R153+0x1a000], desc[UR16][R84.64], P5 ;  /* 0x1a00000054997fae */ /* 0x0007e2000a921850 */
[----:B-1----:R-:W-:Y:S02]  /*3690*/  CS2R R24, SRZ ;  /* 0x0000000000187805 */ /* 0x002fe4000001ff00 */
[----:B------:R-:W-:Y:S02]  /*36a0*/  CS2R R26, SRZ ;  /* 0x00000000001a7805 */ /* 0x000fe4000001ff00 */
[----:B------:R-:W-:Y:S01]  /*36b0*/  CS2R R28, SRZ ;  /* 0x00000000001c7805 */ /* 0x000fe2000001ff00 */
[----:B------:R1:W-:Y:S01]  /*36c0*/  LDGSTS.E [R153+0x1a400], desc[UR16][R86.64], P5 ;  /* 0x1a40000056997fae */ /* 0x0003e2000a921850 */
[----:B--2---:R-:W-:-:S02]  /*36d0*/  CS2R R82, SRZ ;  /* 0x0000000000527805 */ /* 0x004fc4000001ff00 */
[----:B------:R-:W-:Y:S02]  /*36e0*/  CS2R R30, SRZ ;  /* 0x00000000001e7805 */ /* 0x000fe4000001ff00 */
[----:B------:R-:W-:Y:S01]  /*36f0*/  CS2R R32, SRZ ;  /* 0x0000000000207805 */ /* 0x000fe2000001ff00 */
[----:B------:R-:W-:Y:S01]  /*3700*/  LDGSTS.E [R153+0x1a800], desc[UR16][R122.64], P5 ;  /* 0x1a8000007a997fae */ /* 0x000fe2000a921850 */
[----:B------:R-:W-:Y:S02]  /*3710*/  CS2R R34, SRZ ;  /* 0x0000000000227805 */ /* 0x000fe4000001ff00 */
[----:B------:R-:W-:Y:S02]  /*3720*/  CS2R R36, SRZ ;  /* 0x0000000000247805 */ /* 0x000fe4000001ff00 */
[----:B------:R-:W-:Y:S01]  /*3730*/  CS2R R38, SRZ ;  /* 0x0000000000267805 */ /* 0x000fe2000001ff00 */
[----:B------:R-:W-:Y:S01]  /*3740*/  LDGSTS.E [R153+0x1ac00], desc[UR16][R120.64], P5 ;  /* 0x1ac0000078997fae */ /* 0x000fe2000a921850 */
[----:B---3--:R-:W-:-:S02]  /*3750*/  CS2R R84, SRZ ;  /* 0x0000000000547805 */ /* 0x008fc4000001ff00 */
[----:B------:R-:W-:Y:S02]  /*3760*/  CS2R R40, SRZ ;  /* 0x0000000000287805 */ /* 0x000fe4000001ff00 */
[----:B------:R-:W-:Y:S01]  /*3770*/  CS2R R42, SRZ ;  /* 0x00000000002a7805 */ /* 0x000fe2000001ff00 */
[----:B------:R-:W-:Y:S01]  /*3780*/  LDGSTS.E [R153+0x1b000], desc[UR16][R134.64], P5 ;  /* 0x1b00000086997fae */ /* 0x000fe2000a921850 */
[----:B-1----:R-:W-:Y:S02]  /*3790*/  CS2R R86, SRZ ;  /* 0x0000000000567805 */ /* 0x002fe4000001ff00 */
[----:B------:R-:W-:Y:S02]  /*37a0*/  CS2R R44, SRZ ;  /* 0x00000000002c7805 */ /* 0x000fe4000001ff00 */
[----:B------:R-:W-:Y:S01]  /*37b0*/  CS2R R46, SRZ ;  /* 0x00000000002e7805 */ /* 0x000fe2000001ff00 */
[----:B------:R1:W-:Y:S01]  /*37c0*/  LDGSTS.E [R153+0x1b400], desc[UR16][R126.64], P5 ;  /* 0x1b4000007e997fae */ /* 0x0003e2000a921850 */
[----:B------:R-:W-:-:S02]  /*37d0*/  CS2R R48, SRZ ;  /* 0x0000000000307805 */ /* 0x000fc4000001ff00 */
[----:B------:R-:W-:Y:S02]  /*37e0*/  CS2R R50, SRZ ;  /* 0x0000000000327805 */ /* 0x000fe4000001ff00 */
[----:B------:R-:W-:Y:S01]  /*37f0*/  CS2R R52, SRZ ;  /* 0x0000000000347805 */ /* 0x000fe2000001ff00 */
[----:B------:R2:W-:Y:S01]  /*3800*/  LDGSTS.E [R153+0x1b800], desc[UR16][R130.64], P5 ;  /* 0x1b80000082997fae */ /* 0x0005e2000a921850 */
[----:B------:R-:W-:-:S03]  /*3810*/  CS2R R54, SRZ ;  /* 0x0000000000367805 */ /* 0x000fc6000001ff00 */
[----:B------:R2:W-:Y:S04]  /*3820*/  LDGSTS.E [R153+0x1bc00], desc[UR16][R132.64], P5 ;  /* 0x1bc0000084997fae */ /* 0x0005e8000a921850 */
[----:B------:R-:W0:Y:S01]  /*3830*/  LDGDEPBAR ;  /* 0x00000000000079af */ /* 0x000e220000000000 */
[----:B-1----:R-:W-:Y:S01]  /*3840*/  IMAD.SHL.U32 R126, R115, 0x80, RZ ;  /* 0x00000080737e7824 */ /* 0x002fe200078e00ff */
[----:B------:R-:W-:Y:S06]  /*3850*/  @!P1 BRA `(.L_x_0) ;  /* 0x0000001c00c89947 */ /* 0x000fec0003800000 */
[----:B------:R-:W-:Y:S01]  /*3860*/  SHF.R.S32.HI R25, RZ, 0x1f, R116 ;  /* 0x0000001fff197819 */ /* 0x000fe20000011474 */
[----:B------:R-:W-:Y:S01]  /*3870*/  IMAD.SHL.U32 R28, R113, 0x8, RZ ;  /* 0x00000008711c7824 */ /* 0x000fe200078e00ff */
[----:B--2---:R-:W-:Y:S01]  /*3880*/  SHF.R.S32.HI R132, RZ, 0x1f, R113 ;  /* 0x0000001fff847819 */ /* 0x004fe20000011471 */
[----:B------:R-:W-:Y:S01]  /*3890*/  IMAD.MOV.U32 R134, RZ, RZ, R114 ;  /* 0x000000ffff867224 */ /* 0x000fe200078e0072 */
[----:B------:R-:W-:Y:S02]  /*38a0*/  SHF.L.U64.HI R130, R116, 0x2, R25 ;  /* 0x0000000274827819 */ /* 0x000fe40000010219 */
[----:B------:R-:W-:Y:S02]  /*38b0*/  CS2R R56, SRZ ;  /* 0x0000000000387805 */ /* 0x000fe4000001ff00 */
[----:B------:R-:W-:Y:S02]  /*38c0*/  SHF.R.S32.HI R25, RZ, 0x1f, R118 ;  /* 0x0000001fff197819 */ /* 0x000fe40000011476 */
[----:B------:R-:W-:-:S02]  /*38d0*/  CS2R R58, SRZ ;  /* 0x00000000003a7805 */ /* 0x000fc4000001ff00 */
[----:B------:R-:W-:Y:S02]  /*38e0*/  SHF.L.U64.HI R30, R113, 0x3, R132 ;  /* 0x00000003711e7819 */ /* 0x000fe40000010284 */
[----:B------:R-:W-:Y:S02]  /*38f0*/  CS2R R60, SRZ ;  /* 0x00000000003c7805 */ /* 0x000fe4000001ff00 */
[----:B------:R-:W-:Y:S02]  /*3900*/  SHF.R.S32.HI R24, RZ, 0x1f, R137 ;  /* 0x0000001fff187819 */ /* 0x000fe40000011489 */
[----:B------:R-:W-:Y:S02]  /*3910*/  CS2R R62, SRZ ;  /* 0x00000000003e7805 */ /* 0x000fe4000001ff00 */
[----:B------:R-:W-:Y:S02]  /*3920*/  LEA R153, P4, R137, R28, 0x2 ;  /* 0x0000001c89997211 */ /* 0x000fe400078810ff */
[----:B------:R-:W-:-:S02]  /*3930*/  CS2R R64, SRZ ;  /* 0x0000000000407805 */ /* 0x000fc4000001ff00 */
[----:B------:R-:W-:Y:S02]  /*3940*/  SHF.R.S32.HI R29, RZ, 0x1f, R140 ;  /* 0x0000001fff1d7819 */ /* 0x000fe4000001148c */
[----:B------:R-:W-:Y:S02]  /*3950*/  CS2R R66, SRZ ;  /* 0x0000000000427805 */ /* 0x000fe4000001ff00 */
[----:B------:R-:W-:Y:S02]  /*3960*/  LEA R163, P1, R140, R28, 0x2 ;  /* 0x0000001c8ca37211 */ /* 0x000fe400078210ff */
[----:B------:R-:W-:Y:S02]  /*3970*/  CS2R R68, SRZ ;  /* 0x0000000000447805 */ /* 0x000fe4000001ff00 */
[----:B------:R-:W-:Y:S02]  /*3980*/  SHF.R.S32.HI R27, RZ, 0x1f, R128 ;  /* 0x0000001fff1b7819 */ /* 0x000fe40000011480 */
[----:B------:R-:W-:-:S02]  /*3990*/  CS2R R70, SRZ ;  /* 0x0000000000467805 */ /* 0x000fc4000001ff00 */
[----:B------:R-:W-:Y:S02]  /*39a0*/  LEA.HI R227, R25, R118, RZ, 0x5 ;  /* 0x0000007619e37211 */ /* 0x000fe400078f28ff */
[----:B------:R-:W-:Y:S02]  /*39b0*/  CS2R R72, SRZ ;  /* 0x0000000000487805 */ /* 0x000fe4000001ff00 */
[-C--:B------:R-:W-:Y:S02]  /*39c0*/  LEA.HI.X R143, R137, R30.reuse, R24, 0x2, P4 ;  /* 0x0000001e898f7211 */ /* 0x080fe400020f1418 */
[----:B------:R-:W-:Y:S02]  /*39d0*/  CS2R R74, SRZ ;  /* 0x00000000004a7805 */ /* 0x000fe4000001ff00 */
[----:B------:R-:W-:Y:S02]  /*39e0*/  LEA.HI.X R29, R140, R30, R29, 0x2, P1 ;  /* 0x0000001e8c1d7211 */ /* 0x000fe400008f141d */
[----:B------:R-:W-:-:S02]  /*39f0*/  CS2R R76, SRZ ;  /* 0x00000000004c7805 */ /* 0x000fc4000001ff00 */
[----:B------:R-:W-:Y:S02]  /*3a00*/  SHF.R.S32.HI R25, RZ, 0x1f, R136 ;  /* 0x0000001fff197819 */ /* 0x000fe40000011488 */
[----:B------:R-:W-:Y:S02]  /*3a10*/  CS2R R78, SRZ ;  /* 0x00000000004e7805 */ /* 0x000fe4000001ff00 */
[----:B------:R-:W-:Y:S02]  /*3a20*/  LEA R149, P5, R136, R28, 0x2 ;  /* 0x0000001c88957211 */ /* 0x000fe400078a10ff */
[----:B------:R-:W-:Y:S02]  /*3a30*/  CS2R R80, SRZ ;  /* 0x0000000000507805 */ /* 0x000fe4000001ff00 */
[----:B------:R-:W-:Y:S02]  /*3a40*/  SHF.R.S32.HI R24, RZ, 0x1f, R119 ;  /* 0x0000001fff187819 */ /* 0x000fe40000011477 */
[----:B------:R-:W-:-:S02]  /*3a50*/  CS2R R82, SRZ ;  /* 0x0000000000527805 */ /* 0x000fc4000001ff00 */
[----:B------:R-:W-:Y:S02]  /*3a60*/  LEA R137, P4, R119, R28, 0x2 ;  /* 0x0000001c77897211 */ /* 0x000fe400078810ff */
[----:B------:R-:W-:Y:S02]  /*3a70*/  CS2R R84, SRZ ;  /* 0x0000000000547805 */ /* 0x000fe4000001ff00 */
[----:B------:R-:W-:Y:S02]  /*3a80*/  SHF.L.U64.HI R128, R128, 0x2, R27 ;  /* 0x0000000280807819 */ /* 0x000fe4000001021b */
[----:B------:R-:W-:Y:S02]  /*3a90*/  CS2R R86, SRZ ;  /* 0x0000000000567805 */ /* 0x000fe4000001ff00 */
[----:B------:R-:W-:Y:S02]  /*3aa0*/  SHF.R.S32.HI R26, RZ, 0x1f, R139 ;  /* 0x0000001fff1a7819 */ /* 0x000fe4000001148b */
[----:B------:R-:W-:-:S02]  /*3ab0*/  CS2R R32, SRZ ;  /* 0x0000000000207805 */ /* 0x000fc4000001ff00 */
[-C--:B------:R-:W-:Y:S02]  /*3ac0*/  LEA R159, P1, R139, R28.reuse, 0x2 ;  /* 0x0000001c8b9f7211 */ /* 0x080fe400078210ff */
[----:B------:R-:W-:Y:S02]  /*3ad0*/  CS2R R34, SRZ ;  /* 0x0000000000227805 */ /* 0x000fe4000001ff00 */
[----:B------:R-:W-:Y:S02]  /*3ae0*/  SHF.R.S32.HI R27, RZ, 0x1f, R138 ;  /* 0x0000001fff1b7819 */ /* 0x000fe4000001148a */
[----:B------:R-:W-:Y:S02]  /*3af0*/  CS2R R36, SRZ ;  /* 0x0000000000247805 */ /* 0x000fe4000001ff00 */
[----:B------:R-:W-:Y:S02]  /*3b00*/  LEA R157, P2, R138, R28, 0x2 ;  /* 0x0000001c8a9d7211 */ /* 0x000fe400078410ff */
[----:B------:R-:W-:-:S02]  /*3b10*/  CS2R R38, SRZ ;  /* 0x0000000000267805 */ /* 0x000fc4000001ff00 */
[-C--:B------:R-:W-:Y:S02]  /*3b20*/  LEA.HI.X R136, R136, R30.reuse, R25, 0x2, P5 ;  /* 0x0000001e88887211 */ /* 0x080fe400028f1419 */
[----:B------:R-:W-:Y:S02]  /*3b30*/  CS2R R40, SRZ ;  /* 0x0000000000287805 */ /* 0x000fe4000001ff00 */
[-C--:B------:R-:W-:Y:S02]  /*3b40*/  LEA.HI.X R24, R119, R30.reuse, R24, 0x2, P4 ;  /* 0x0000001e77187211 */ /* 0x080fe400020f1418 */
[----:B------:R-:W-:Y:S02]  /*3b50*/  CS2R R42, SRZ ;  /* 0x00000000002a7805 */ /* 0x000fe4000001ff00 */
[----:B------:R-:W-:Y:S02]  /*3b60*/  LEA.HI.X R139, R139, R30, R26, 0x2, P1 ;  /* 0x0000001e8b8b7211 */ /* 0x000fe400008f141a */
[----:B------:R-:W-:-:S02]  /*3b70*/  CS2R R44, SRZ ;  /* 0x00000000002c7805 */ /* 0x000fc4000001ff00 */
[----:B------:R-:W-:Y:S02]  /*3b80*/  IADD3 R163, P5, R163, UR4, RZ ;  /* 0x00000004a3a37c10 */ /* 0x000fe4000ffbe0ff */
[----:B------:R-:W-:Y:S02]  /*3b90*/  CS2R R46, SRZ ;  /* 0x00000000002e7805 */ /* 0x000fe4000001ff00 */
[----:B------:R-:W-:Y:S02]  /*3ba0*/  IADD3 R159, P4, R159, UR4, RZ ;  /* 0x000000049f9f7c10 */ /* 0x000fe4000ff9e0ff */
[----:B------:R-:W-:Y:S02]  /*3bb0*/  CS2R R48, SRZ ;  /* 0x0000000000307805 */ /* 0x000fe4000001ff00 */
[----:B------:R-:W-:Y:S01]  /*3bc0*/  LEA.HI.X R27, R138, R30, R27, 0x2, P2 ;  /* 0x0000001e8a1b7211 */ /* 0x000fe200010f141b */
[----:B------:R-:W-:Y:S01]  /*3bd0*/  IMAD.SHL.U32 R138, R113, 0x4, RZ ;  /* 0x00000004718a7824 */ /* 0x000fe200078e00ff */
[----:B------:R-:W-:-:S02]  /*3be0*/  SHF.R.U32.HI R115, RZ, 0x5, R115 ;  /* 0x00000005ff737819 */ /* 0x000fc40000011673 */
[----:B------:R-:W-:Y:S02]  /*3bf0*/  CS2R R50, SRZ ;  /* 0x0000000000327805 */ /* 0x000fe4000001ff00 */
[----:B------:R-:W-:Y:S02]  /*3c00*/  SHF.R.S32.HI R25, RZ, 0x1f, R124 ;  /* 0x0000001fff197819 */ /* 0x000fe4000001147c */
[----:B------:R-:W-:Y:S02]  /*3c10*/  CS2R R52, SRZ ;  /* 0x0000000000347805 */ /* 0x000fe4000001ff00 */
[----:B------:R-:W-:Y:S02]  /*3c20*/  LEA R141, P2, R124, R28, 0x2 ;  /* 0x0000001c7c8d7211 */ /* 0x000fe400078410ff */
[----:B------:R-:W-:Y:S02]  /*3c30*/  CS2R R54, SRZ ;  /* 0x0000000000367805 */ /* 0x000fe4000001ff00 */
[----:B------:R-:W-:Y:S01]  /*3c40*/  IADD3.X R155, R29, UR5, RZ, P5, !PT ;  /* 0x000000051d9b7c10 */ /* 0x000fe2000affe4ff */
[----:B------:R-:W-:Y:S01]  /*3c50*/  UMOV UR9, 0x1 ;  /* 0x0000000100097882 */ /* 0x000fe20000000000 */
[----:B------:R-:W-:Y:S01]  /*3c60*/  IADD3.X R151, R139, UR5, RZ, P4, !PT ;  /* 0x000000058b977c10 */ /* 0x000fe2000a7fe4ff */
[----:B------:R-:W-:Y:S01]  /*3c70*/  UMOV UR10, 0xffffffff ;  /* 0xffffffff000a7882 */ /* 0x000fe20000000000 */
[----:B------:R-:W-:-:S02]  /*3c80*/  IADD3 R157, P6, R157, UR4, RZ ;  /* 0x000000049d9d7c10 */ /* 0x000fc4000ffde0ff */
[----:B------:R-:W-:Y:S02]  /*3c90*/  IADD3 R153, P5, R153, UR4, RZ ;  /* 0x0000000499997c10 */ /* 0x000fe4000ffbe0ff */
[----:B------:R-:W-:Y:S02]  /*3ca0*/  IADD3 R149, P4, R149, UR4, RZ ;  /* 0x0000000495957c10 */ /* 0x000fe4000ff9e0ff */
[----:B------:R-:W-:Y:S02]  /*3cb0*/  SHF.R.S32.HI R127, RZ, 0x1f, R112 ;  /* 0x0000001fff7f7819 */ /* 0x000fe40000011470 */
[----:B------:R-:W-:Y:S02]  /*3cc0*/  R2UR UR11, R115 ;  /* 0x00000000730b72ca */ /* 0x000fe400000e0000 */
[----:B------:R-:W-:Y:S02]  /*3cd0*/  SHF.R.S32.HI R26, RZ, 0x1f, R125 ;  /* 0x0000001fff1a7819 */ /* 0x000fe4000001147d */
[----:B------:R-:W-:-:S02]  /*3ce0*/  LEA R145, P1, R125, R28, 0x2 ;  /* 0x0000001c7d917211 */ /* 0x000fc400078210ff */
[----:B------:R-:W-:Y:S02]  /*3cf0*/  CS2R R28, SRZ ;  /* 0x00000000001c7805 */ /* 0x000fe4000001ff00 */
[----:B------:R-:W-:Y:S02]  /*3d00*/  LEA.HI.X R25, R124, R30, R25, 0x2, P2 ;  /* 0x0000001e7c197211 */ /* 0x000fe400010f1419 */
[----:B------:R-:W-:Y:S02]  /*3d10*/  LEA R117, P2, R0, R117, 0x3 ;  /* 0x0000007500757211 */ /* 0x000fe400078418ff */
[----:B------:R-:W-:Y:S02]  /*3d20*/  SHF.R.S32.HI R219, RZ, 0x1f, R0 ;  /* 0x0000001fffdb7819 */ /* 0x000fe40000011400 */
[----:B------:R-:W-:Y:S02]  /*3d30*/  IADD3.X R147, R27, UR5, RZ, P6, !PT ;  /* 0x000000051b937c10 */ /* 0x000fe4000b7fe4ff */
[----:B------:R-:W-:-:S02]  /*3d40*/  IADD3.X R143, R143, UR5, RZ, P5, !PT ;  /* 0x000000058f8f7c10 */ /* 0x000fc4000affe4ff */
[----:B------:R-:W-:Y:S01]  /*3d50*/  IADD3.X R139, R136, UR5, RZ, P4, !PT ;  /* 0x00000005888b7c10 */ /* 0x000fe2000a7fe4ff */
[----:B------:R-:W-:Y:S01]  /*3d60*/  IMAD.MOV.U32 R136, RZ, RZ, RZ ;  /* 0x000000ffff887224 */ /* 0x000fe200078e00ff */
[----:B------:R-:W-:Y:S02]  /*3d70*/  SHF.L.U64.HI R127, R112, 0x2, R127 ;  /* 0x00000002707f7819 */ /* 0x000fe4000001027f */
[----:B------:R-:W-:Y:S02]  /*3d80*/  LEA.HI.X R26, R125, R30, R26, 0x2, P1 ;  /* 0x0000001e7d1a7211 */ /* 0x000fe400008f141a */
[----:B------:R-:W-:Y:S02]  /*3d90*/  CS2R R30, SRZ ;  /* 0x00000000001e7805 */ /* 0x000fe4000001ff00 */
[----:B------:R-:W-:Y:S02]  /*3da0*/  IADD3 R145, P6, R145, UR4, RZ ;  /* 0x0000000491917c10 */ /* 0x000fe4000ffde0ff */
[----:B------:R-:W-:-:S02]  /*3db0*/  IADD3 R141, P5, R141, UR4, RZ ;  /* 0x000000048d8d7c10 */ /* 0x000fc4000ffbe0ff */
[----:B------:R-:W-:Y:S02]  /*3dc0*/  IADD3 R137, P4, R137, UR4, RZ ;  /* 0x0000000489897c10 */ /* 0x000fe4000ff9e0ff */
[----:B------:R-:W-:Y:S02]  /*3dd0*/  SHF.R.S32.HI R227, RZ, 0x5, R227 ;  /* 0x00000005ffe37819 */ /* 0x000fe400000114e3 */
[----:B------:R-:W-:Y:S02]  /*3de0*/  IADD3 R161, P1, R117, UR6, RZ ;  /* 0x0000000675a17c10 */ /* 0x000fe4000ff3e0ff */
[----:B------:R-:W-:Y:S01]  /*3df0*/  LEA.HI.X R130, R0, R130, R219, 0x3, P2 ;  /* 0x0000008200827211 */ /* 0x000fe200010f1cdb */
[----:B------:R-:W-:Y:S01]  /*3e00*/  VIADD R229, R227, 0xfffffffe ;  /* 0xfffffffee3e57836 */ /* 0x000fe20000000000 */
[----:B------:R-:W-:Y:S02]  /*3e10*/  SHF.R.S32.HI R154, RZ, 0x1f, R9 ;  /* 0x0000001fff9a7819 */ /* 0x000fe40000011409 */
[----:B------:R-:W-:-:S02]  /*3e20*/  SHF.R.S32.HI R215, RZ, 0x1f, R10 ;  /* 0x0000001fffd77819 */ /* 0x000fc4000001140a */
[----:B------:R-:W-:Y:S02]  /*3e30*/  SHF.R.S32.HI R152, RZ, 0x1f, R11 ;  /* 0x0000001fff987819 */ /* 0x000fe4000001140b */
[----:B------:R-:W-:Y:S02]  /*3e40*/  SHF.R.S32.HI R150, RZ, 0x1f, R109 ;  /* 0x0000001fff967819 */ /* 0x000fe4000001146d */
[----:B------:R-:W-:Y:S02]  /*3e50*/  SHF.R.S32.HI R209, RZ, 0x1f, R12 ;  /* 0x0000001fffd17819 */ /* 0x000fe4000001140c */
[----:B------:R-:W-:Y:S02]  /*3e60*/  SHF.R.S32.HI R148, RZ, 0x1f, R13 ;  /* 0x0000001fff947819 */ /* 0x000fe4000001140d */
        /* <DEDUP_REMOVED lines=24> */
[----:B------:R-:W-:Y:S02]  /*3ff0*/  IADD3.X R135, R26, UR5, RZ, P6, !PT ;  /* 0x000000051a877c10 */ /* 0x000fe4000b7fe4ff */
[----:B------:R-:W-:-:S02]  /*4000*/  CS2R R26, SRZ ;  /* 0x00000000001a7805 */ /* 0x000fc4000001ff00 */
[----:B------:R-:W-:Y:S02]  /*4010*/  IADD3.X R133, R25, UR5, RZ, P5, !PT ;  /* 0x0000000519857c10 */ /* 0x000fe4000affe4ff */
[----:B------:R-:W-:Y:S02]  /*4020*/  IADD3.X R131, R24, UR5, RZ, P4, !PT ;  /* 0x0000000518837c10 */ /* 0x000fe4000a7fe4ff */
[----:B------:R-:W-:Y:S02]  /*4030*/  CS2R R24, SRZ ;  /* 0x0000000000187805 */ /* 0x000fe4000001ff00 */
[----:B------:R-:W-:Y:S02]  /*4040*/  IADD3.X R130, R130, UR7, RZ, P1, !PT ;  /* 0x0000000782827c10 */ /* 0x000fe40008ffe4ff */
[----:B------:R-:W-:Y:S02]  /*4050*/  SHF.L.U64.HI R132, R113, 0x2, R132 ;  /* 0x0000000271847819 */ /* 0x000fe40000010284 */
[----:B------:R-:W-:-:S02]  /*4060*/  SHF.L.U64.HI R219, R0, 0x2, R219 ;  /* 0x0000000200db7819 */ /* 0x000fc400000102db */
[----:B------:R-:W-:Y:S02]  /*4070*/  SHF.L.U64.HI R217, R9, 0x2, R154 ;  /* 0x0000000209d97819 */ /* 0x000fe4000001029a */
[----:B------:R-:W-:Y:S02]  /*4080*/  SHF.L.U64.HI R215, R10, 0x2, R215 ;  /* 0x000000020ad77819 */ /* 0x000fe400000102d7 */
[----:B------:R-:W-:Y:S02]  /*4090*/  SHF.L.U64.HI R213, R11, 0x2, R152 ;  /* 0x000000020bd57819 */ /* 0x000fe40000010298 */
[----:B------:R-:W-:Y:S02]  /*40a0*/  SHF.L.U64.HI R211, R109, 0x2, R150 ;  /* 0x000000026dd37819 */ /* 0x000fe40000010296 */
        /* <DEDUP_REMOVED lines=25> */
[----:B------:R-:W-:-:S07]  /*4240*/  SHF.L.U64.HI R221, R101, 0x2, R112 ;  /* 0x0000000265dd7819 */ /* 0x000fce0000010270 */
.L_x_1:
[----:B------:R-:W-:Y:S01]  /*4250*/  UIADD3 UR10, UR10, 0x1, URZ ;  /* 0x000000010a0a7890 */ /* 0x000fe2000fffe03f */
[----:B------:R-:W-:-:S04]  /*4260*/  DEPBAR.LE SB0, 0x2 ;  /* 0x000080800000791a */ /* 0x000fc80000000000 */
[----:B------:R-:W-:Y:S01]  /*4270*/  BAR.SYNC.DEFER_BLOCKING 0x0 ;  /* 0x0000000000007b1d */ /* 0x000fe20000010000 */
[----:B------:R-:W-:Y:S01]  /*4280*/  UISETP.GT.AND UP0, UPT, UR10, 0x2, UPT ;  /* 0x000000020a00788c */ /* 0x000fe2000bf04270 */
[----:B------:R-:W-:Y:S01]  /*4290*/  ISETP.GT.AND P2, PT, R134, RZ, PT ;  /* 0x000000ff8600720c */ /* 0x000fe20003f44270 */
[----:B------:R-:W-:Y:S01]  /*42a0*/  USHF.L.U32 UR4, UR11, 0x7, URZ ;  /* 0x000000070b047899 */ /* 0x000fe2000800063f */
[----:B------:R-:W-:Y:S01]  /*42b0*/  ISETP.GE.AND P1, PT, R136, R229, PT ;  /* 0x000000e58800720c */ /* 0x000fe20003f26270 */
[----:B------:R-:W-:Y:S01]  /*42c0*/  USEL UR10, UR10, URZ, !UP0 ;  /* 0x0000003f0a0a7287 */ /* 0x000fe2000c000000 */
[----:B------:R-:W-:Y:S01]  /*42d0*/  SEL R112, RZ, 0x4, !P2 ;  /* 0x00000004ff707807 */ /* 0x000fe20005000000 */
[----:B------:R-:W-:Y:S01]  /*42e0*/  ULOP3.LUT UR6, UR4, 0x200, URZ, 0xc0, !UPT ;  /* 0x0000020004067892 */ /* 0x000fe2000f8ec03f */
[----:B------:R-:W-:Y:S01]  /*42f0*/  ISETP.GT.AND P2, PT, R134, 0x1, PT ;  /* 0x000000018600780c */ /* 0x000fe20003f44270 */
[----:B------:R-:W-:Y:S01]  /*4300*/  ULEA UR5, UR10, UR8, 0xd ;  /* 0x000000080a057291 */ /* 0x000fe2000f8e683f */
[----:B------:R-:W-:Y:S01]  /*4310*/  SEL R112, R112, RZ, !P1 ;  /* 0x000000ff70707207 */ /* 0x000fe20004800000 */
[----:B------:R-:W-:Y:S01]  /*4320*/  ULEA UR4, UR10, UR8, 0xf ;  /* 0x000000080a047291 */ /* 0x000fe2000f8e783f */
[----:B------:R-:W-:Y:S01]  /*4330*/  SEL R113, RZ, 0x4, !P2 ;  /* 0x00000004ff717807 */ /* 0x000fe20005000000 */
[----:B------:R-:W-:Y:S01]  /*4340*/  UIADD3 UR5, UR5, 0x18000, URZ ;  /* 0x0001800005057890 */ /* 0x000fe2000fffe03f */
[----:B------:R-:W-:Y:S01]  /*4350*/  ISETP.NE.U32.AND P5, PT, R112, RZ, PT ;  /* 0x000000ff7000720c */ /* 0x000fe20003fa5070 */
[----:B------:R-:W-:Y:S01]  /*4360*/  ULEA.HI UR4, UR4, UR6, URZ, 0x1c ;  /* 0x0000000604047291 */ /* 0x000fe2000f8fe03f */
[C---:B------:R-:W-:Y:S01]  /*4370*/  ISETP.GT.AND P4, PT, R134.reuse, 0x2, PT ;  /* 0x000000028600780c */ /* 0x040fe20003f84270 */
[----:B------:R-:W-:Y:S01]  /*4380*/  USHF.R.U32.HI UR5, URZ, 0x4, UR5 ;  /* 0x000000043f057899 */ /* 0x000fe20008011605 */
[----:B------:R-:W-:Y:S01]  /*4390*/  SEL R113, R113, RZ, !P1 ;  /* 0x000000ff71717207 */ /* 0x000fe20004800000 */
[----:B------:R-:W-:Y:S01]  /*43a0*/  ULOP3.LUT UR4, UR4, 0x3fff, URZ, 0xc0, !UPT ;  /* 0x00003fff04047892 */ /* 0x000fe2000f8ec03f */
[----:B------:R-:W-:Y:S01]  /*43b0*/  SEL R114, RZ, 0x4, !P4 ;  /* 0x00000004ff727807 */ /* 0x000fe20006000000 */
[----:B------:R-:W-:Y:S01]  /*43c0*/  USGXT.U32 UR6, UR5, 0xe ;  /* 0x0000000e0506789a */ /* 0x000fe20008000000 */
[----:B------:R-:W-:Y:S01]  /*43d0*/  ISETP.GT.AND P6, PT, R134, 0x3, PT ;  /* 0x000000038600780c */ /* 0x000fe20003fc4270 */
[----:B------:R-:W-:Y:S01]  /*43e0*/  UMOV UR7, 0x40000040 ;  /* 0x4000004000077882 */ /* 0x000fe20000000000 */
[----:B------:R-:W-:Y:S01]  /*43f0*/  WARPGROUP.ARRIVE ;  /* 0x00000000000079c5 */ /* 0x000fe20000000000 */
[----:B------:R-:W-:Y:S01]  /*4400*/  UMOV UR5, 0x40000040 ;  /* 0x4000004000057882 */ /* 0x000fe20000000000 */
[----:B------:R-:W-:Y:S01]  /*4410*/  UIADD3 UR12, UP0, UR4, 0x2, URZ ;  /* 0x00000002040c7890 */ /* 0x000fe2000ff1e03f */
[-C--:B------:R-:W-:Y:S01]  /*4420*/  IADD3 R112, P4, R100, R161.reuse, RZ ;  /* 0x000000a164707210 */ /* 0x080fe20007f9e0ff */
[----:B------:R-:W-:Y:S01]  /*4430*/  UIADD3 UR14, UP1, UR6, 0x2, URZ ;  /* 0x00000002060e7890 */ /* 0x000fe2000ff3e03f */
[----:B------:R-:W-:Y:S01]  /*4440*/  ISETP.NE.U32.AND P2, PT, R113, RZ, PT ;  /* 0x000000ff7100720c */ /* 0x000fe20003f45070 */
[----:B------:R-:W-:Y:S01]  /*4450*/  HGMMA.64x64x8.F32.TF32 R56, gdesc[UR4], R56 ;  /* 0x04e00000043879f0 */ /* 0x000fe20008702838 */
[----:B------:R-:W-:Y:S01]  /*4460*/  UMOV UR4, URZ ;  /* 0x0000003f00047c82 */ /* 0x000fe20008000000 */
[----:B------:R-:W-:Y:S01]  /*4470*/  UMOV UR5, URZ ;  /* 0x0000003f00057c82 */ /* 0x000fe20008000000 */
[----:B------:R-:W-:Y:S01]  /*4480*/  UIADD3.X UR13, UR4, 0x40000040, URZ, UP0, !UPT ;  /* 0x40000040040d7890 */ /* 0x000fe200087fe43f */
[----:B------:R-:W-:Y:S01]  /*4490*/  IMAD.MOV.U32 R118, RZ, RZ, R161 ;  /* 0x000000ffff767224 */ /* 0x000fe200078e00a1 */
[----:B------:R-:W-:Y:S01]  /*44a0*/  UIADD3.X UR15, UR5, 0x40000040, URZ, UP1, !UPT ;  /* 0x40000040050f7890 */ /* 0x000fe20008ffe43f */
[----:B------:R-:W-:Y:S01]  /*44b0*/  IMAD.MOV.U32 R119, RZ, RZ, R130 ;  /* 0x000000ffff777224 */ /* 0x000fe200078e0082 */
[----:B------:R-:W-:Y:S01]  /*44c0*/  UIADD3.64 UR20, UR12, 0x2, URZ ;  /* 0x000000020c147897 */ /* 0x000fe2000fffe03f */
[----:B------:R-:W-:Y:S01]  /*44d0*/  SEL R114, R114, RZ, !P1 ;  /* 0x000000ff72727207 */ /* 0x000fe20004800000 */
[----:B------:R-:W-:Y:S01]  /*44e0*/  UIADD3.64 UR22, UR14, 0x2, URZ ;  /* 0x000000020e167897 */ /* 0x000fe2000fffe03f */
[----:B------:R-:W-:Y:S01]  /*44f0*/  SEL R115, RZ, 0x4, !P6 ;  /* 0x00000004ff737807 */ /* 0x000fe20007000000 */
[----:B------:R-:W-:Y:S01]  /*4500*/  UIADD3.64 UR24, UR12, 0x4, URZ ;  /* 0x000000040c187897 */ /* 0x000fe2000fffe03f */
[----:B------:R-:W-:Y:S01]  /*4510*/  IMAD.X R113, R130, 0x1, R127, P4 ;  /* 0x0000000182717824 */ /* 0x000fe200020e067f */
[----:B------:R-:W-:Y:S01]  /*4520*/  UIADD3.64 UR26, UR14, 0x4, URZ ;  /* 0x000000040e1a7897 */ /* 0x000fe2000fffe03f */
[----:B------:R-:W-:Y:S01]  /*4530*/  ISETP.NE.U32.AND P4, PT, R114, RZ, PT ;  /* 0x000000ff7200720c */ /* 0x000fe20003f85070 */
[----:B------:R-:W-:Y:S01]  /*4540*/  UIADD3.64 UR4, UR12, 0x3fe, URZ ;  /* 0x000003fe0c047897 */ /* 0x000fe2000fffe03f */
[----:B------:R-:W-:Y:S01]  /*4550*/  LEA R114, P6, R101, R161, 0x2 ;  /* 0x000000a165727211 */ /* 0x000fe200078c10ff */
[----:B------:R-:W-:Y:S01]  /*4560*/  UIADD3 UR9, UR9, 0x1, URZ ;  /* 0x0000000109097890 */ /* 0x000fe2000fffe03f */
[----:B------:R-:W-:Y:S01]  /*4570*/  SEL R115, R115, RZ, !P1 ;  /* 0x000000ff73737207 */ /* 0x000fe20004800000 */
[----:B------:R-:W-:-:S02]  /*4580*/  VIADD R136, R136, 0x1 ;  /* 0x0000000188887836 */ /* 0x000fc40000000000 */
[----:B------:R-:W-:-:S04]  /*4590*/  UISETP.GT.AND UP0, UPT, UR9, 0x2, UPT ;  /* 0x000000020900788c */ /* 0x000fc8000bf04270 */
[----:B------:R-:W-:Y:S01]  /*45a0*/  USEL UR9, UR9, URZ, !UP0 ;  /* 0x0000003f09097287 */ /* 0x000fe2000c000000 */
[----:B------:R-:W-:Y:S04]  /*45b0*/  HGMMA.64x64x8.F32.TF32 R56, gdesc[UR12], R56 ;  /* 0x04e000000c3879f0 */ /* 0x000fe80008702838 */
[----:B------:R-:W-:Y:S01]  /*45c0*/  HGMMA.64x64x8.F32.TF32 R56, gdesc[UR20], R56 ;  /* 0x04e00000143879f0 */ /* 0x000fe20008702838 */
[----:B------:R-:W-:-:S03]  /*45d0*/  UIADD3.64 UR20, UR12, 0x402, URZ ;  /* 0x000004020c147897 */ /* 0x000fc6000fffe03f */
[----:B------:R-:W-:Y:S04]  /*45e0*/  HGMMA.64x64x8.F32.TF32 R56, gdesc[UR24], R56 ;  /* 0x04e00000183879f0 */ /* 0x000fe80008702838 */
[----:B------:R-:W-:Y:S01]  /*45f0*/  HGMMA.64x64x8.F32.TF32 R24, gdesc[UR4], R24 ;  /* 0x04e00000041879f0 */ /* 0x000fe20008702818 */
[----:B------:R-:W-:Y:S01]  /*4600*/  UIADD3.64 UR4, UR12, 0x400, URZ ;  /* 0x000004000c047897 */ /* 0x000fe2000fffe03f */
[----:B------:R-:W-:Y:S01]  /*4610*/  UMOV UR6, UR14 ;  /* 0x0000000e00067c82 */ /* 0x000fe20008000000 */
[----:B------:R-:W-:-:S07]  /*4620*/  UMOV UR7, UR15 ;  /* 0x0000000f00077c82 */ /* 0x000fce0008000000 */
[----:B------:R-:W-:Y:S01]  /*4630*/  HGMMA.64x64x8.F32.TF32 R24, gdesc[UR4], R24 ;  /* 0x04e00000041879f0 */ /* 0x000fe20008702818 */
[----:B------:R-:W-:Y:S01]  /*4640*/  UIADD3.64 UR4, UR12, 0x404, URZ ;  /* 0x000004040c047897 */ /* 0x000fe2000fffe03f */
[----:B------:R-:W-:Y:S01]  /*4650*/  UMOV UR6, UR26 ;  /* 0x0000001a00067c82 */ /* 0x000fe20008000000 */
[----:B------:R-:W-:Y:S01]  /*4660*/  UMOV UR7, UR27 ;  /* 0x0000001b00077c82 */ /* 0x000fe20008000000 */
[----:B------:R-:W-:Y:S06]  /*4670*/  HGMMA.64x64x8.F32.TF32 R24, gdesc[UR20], R24 ;  /* 0x04e00000141879f0 */ /* 0x000fec0008702818 */
[----:B------:R-:W-:Y:S01]  /*4680*/  HGMMA.64x64x8.F32.TF32 R24, gdesc[UR4], R24, gsb0 ;  /* 0x04e00000041879f0 */ /* 0x000fe20008002818 */
[----:B------:R-:W-:-:S06]  /*4690*/  ULEA UR4, UR9, UR8, 0xf ;  /* 0x0000000809047291 */ /* 0x000fcc000f8e783f */
[----:B------:R-:W-:Y:S02]  /*46a0*/  VIADD R121, R99, UR4 ;  /* 0x0000000463797c36 */ /* 0x000fe40008000000 */
[----:B------:R-:W-:Y:S02]  /*46b0*/  VIADD R123, R91, UR4 ;  /* 0x000000045b7b7c36 */ /* 0x000fe40008000000 */
[----:B------:R-:W-:Y:S02]  /*46c0*/  VIADD R125, R6, UR4 ;  /* 0x00000004067d7c36 */ /* 0x000fe40008000000 */
[----:B------:R-:W-:Y:S01]  /*46d0*/  VIADD R231, R4, UR4 ;  /* 0x0000000404e77c36 */ /* 0x000fe20008000000 */
[----:B------:R-:W-:Y:S02]  /*46e0*/  WARPGROUP.DEPBAR.LE gsb0, 0x1 ;  /* 0x00008000000079c5 */ /* 0x000fe40000010100 */
[----:B------:R-:W-:Y:S06]  /*46f0*/  BAR.SYNC.DEFER_BLOCKING 0x0 ;  /* 0x0000000000007b1d */ /* 0x000fec0000010000 */
[----:B------:R-:W-:Y:S01]  /*4700*/  @!PT LDS RZ, [RZ] ;  /* 0x00000000fffff984 */ /* 0x000fe20000000800 */
[----:B------:R-:W-:Y:S01]  /*4710*/  @!PT LDS RZ, [RZ] ;  /* 0x00000000fffff984 */ /* 0x000fe20000000800 */
[----:B------:R-:W-:Y:S01]  /*4720*/  @!PT LDS RZ, [RZ] ;  /* 0x00000000fffff984 */ /* 0x000fe20000000800 */
[----:B------:R1:W-:Y:S01]  /*4730*/  LDGSTS.E [R121], desc[UR16][R118.64], P5 ;  /* 0x0000000076797fae */ /* 0x0003e2000a921850 */
[----:B------:R-:W-:-:S03]  /*4740*/  ISETP.GT.AND P5, PT, R134, 0x4, PT ;  /* 0x000000048600780c */ /* 0x000fc60003fa4270 */
[----:B------:R2:W-:Y:S01]  /*4750*/  LDGSTS.E [R121+0x4], desc[UR16][R112.64], P2 ;  /* 0x0000400070797fae */ /* 0x0005e20009121850 */
[----:B------:R-:W-:Y:S02]  /*4760*/  SEL R117, RZ, 0x4, !P5 ;  /* 0x00000004ff757807 */ /* 0x000fe40006800000 */
[----:B------:R-:W-:Y:S01]  /*4770*/  ISETP.NE.U32.AND P5, PT, R115, RZ, PT ;  /* 0x000000ff7300720c */ /* 0x000fe20003fa5070 */
[----:B------:R-:W-:Y:S01]  /*4780*/  IMAD.X R115, R130, 0x1, R221, P6 ;  /* 0x0000000182737824 */ /* 0x000fe200030e06dd */
[----:B------:R-:W-:Y:S02]  /*4790*/  ISETP.GT.AND P6, PT, R134, 0x5, PT ;  /* 0x000000058600780c */ /* 0x000fe40003fc4270 */
[----:B------:R-:W-:Y:S02]  /*47a0*/  LEA R116, P2, R102, R161, 0x2 ;  /* 0x000000a166747211 */ /* 0x000fe400078410ff */
[----:B-1----:R-:W-:Y:S01]  /*47b0*/  SEL R118, RZ, 0x4, !P6 ;  /* 0x00000004ff767807 */ /* 0x002fe20007000000 */
[----:B------:R1:W-:Y:S01]  /*47c0*/  LDGSTS.E [R121+0x8], desc[UR16][R114.64], P4 ;  /* 0x0000800072797fae */ /* 0x0003e2000a121850 */
[----:B------:R-:W-:Y:S01]  /*47d0*/  SEL R120, R117, RZ, !P1 ;  /* 0x000000ff75787207 */ /* 0x000fe20004800000 */
[----:B------:R-:W-:Y:S01]  /*47e0*/  IMAD.X R117, R130, 0x1, R223, P2 ;  /* 0x0000000182757824 */ /* 0x000fe200010e06df */
[----:B------:R-:W-:-:S02]  /*47f0*/  SEL R118, R118, RZ, !P1 ;  /* 0x000000ff76767207 */ /* 0x000fc40004800000 */
[----:B------:R-:W-:Y:S02]  /*4800*/  ISETP.NE.U32.AND P2, PT, R120, RZ, PT ;  /* 0x000000ff7800720c */ /* 0x000fe40003f45070 */
[----:B------:R-:W-:Y:S01]  /*4810*/  ISETP.GT.AND P6, PT, R134, 0x6, PT ;  /* 0x000000068600780c */ /* 0x000fe20003fc4270 */
[----:B------:R3:W-:Y:S01]  /*4820*/  LDGSTS.E [R121+0xc], desc[UR16][R116.64], P5 ;  /* 0x0000c00074797fae */ /* 0x0007e2000a921850 */
[----:B--2---:R-:W-:Y:S02]  /*4830*/  LEA R112, P4, R100, R161, 0x2 ;  /* 0x000000a164707211 */ /* 0x004fe400078810ff */
[----:B------:R-:W-:Y:S02]  /*4840*/  ISETP.NE.U32.AND P5, PT, R118, RZ, PT ;  /* 0x000000ff7600720c */ /* 0x000fe40003fa5070 */
[----:B------:R-:W-:Y:S01]  /*4850*/  SEL R119, RZ, 0x4, !P6 ;  /* 0x00000004ff777807 */ /* 0x000fe20007000000 */
[----:B------:R-:W-:Y:S01]  /*4860*/  IMAD.X R113, R130, 0x1, R225, P4 ;  /* 0x0000000182717824 */ /* 0x000fe200020e06e1 */
[----:B------:R-:W-:-:S02]  /*4870*/  ISETP.GT.AND P6, PT, R134, 0x7, PT ;  /* 0x000000078600780c */ /* 0x000fc40003fc4270 */
[-C--:B------:R-:W-:Y:S02]  /*4880*/  LEA R118, P4, R104, R161.reuse, 0x2 ;  /* 0x000000a168767211 */ /* 0x080fe400078810ff */
[----:B-1----:R-:W-:Y:S01]  /*4890*/  SEL R115, RZ, 0x4, !P6 ;  /* 0x00000004ff737807 */ /* 0x002fe20007000000 */
[----:B------:R1:W-:Y:S01]  /*48a0*/  LDGSTS.E [R123], desc[UR16][R112.64], P2 ;  /* 0x00000000707b7fae */ /* 0x0003e20009121850 */
[----:B------:R-:W-:Y:S01]  /*48b0*/  SEL R120, R119, RZ, !P1 ;  /* 0x000000ff77787207 */ /* 0x000fe20004800000 */
[----:B------:R-:W-:Y:S01]  /*48c0*/  IMAD.X R119, R130, 0x1, R165, P4 ;  /* 0x0000000182777824 */ /* 0x000fe200020e06a5 */
[----:B------:R-:W-:Y:S01]  /*48d0*/  SEL R115, R115, RZ, !P1 ;  /* 0x000000ff73737207 */ /* 0x000fe20004800000 */
[----:B---3--:R-:W-:Y:S01]  /*48e0*/  VIADD R121, R90, UR4 ;  /* 0x000000045a797c36 */ /* 0x008fe20008000000 */
[----:B------:R-:W-:Y:S02]  /*48f0*/  ISETP.NE.U32.AND P4, PT, R120, RZ, PT ;  /* 0x000000ff7800720c */ /* 0x000fe40003f85070 */
[----:B------:R-:W-:Y:S01]  /*4900*/  ISETP.GT.AND P6, PT, R134, 0x8, PT ;  /* 0x000000088600780c */ /* 0x000fe20003fc4270 */
[----:B------:R2:W-:Y:S01]  /*4910*/  LDGSTS.E [R123+0x4], desc[UR16][R118.64], P5 ;  /* 0x00004000767b7fae */ /* 0x0005e2000a921850 */
[----:B------:R-:W-:-:S02]  /*4920*/  LEA R114, P2, R106, R161, 0x2 ;  /* 0x000000a16a727211 */ /* 0x000fc400078410ff */
[----:B------:R-:W-:Y:S02]  /*4930*/  ISETP.NE.U32.AND P5, PT, R115, RZ, PT ;  /* 0x000000ff7300720c */ /* 0x000fe40003fa5070 */
[----:B------:R-:W-:Y:S01]  /*4940*/  SEL R117, RZ, 0x4, !P6 ;  /* 0x00000004ff757807 */ /* 0x000fe20007000000 */
        /* <DEDUP_REMOVED lines=11> */
[----:B------:R-:W-:Y:S02]  /*4a00*/  LEA R112, P4, R110, R161, 0x2 ;  /* 0x000000a16e707211 */ /* 0x000fe400078810ff */
[----:B------:R-:W-:Y:S02]  /*4a10*/  ISETP.NE.U32.AND P5, PT, R113, RZ, PT ;  /* 0x000000ff7100720c */ /* 0x000fe40003fa5070 */
[----:B--2---:R-:W-:Y:S01]  /*4a20*/  SEL R119, RZ, 0x4, !P6 ;  /* 0x00000004ff777807 */ /* 0x004fe20007000000 */
        /* <DEDUP_REMOVED lines=18> */
[----:B------:R-:W-:Y:S01]  /*4b50*/  SEL R120, R117, RZ, !P1 ;  /* 0x000000ff75787207 */ /* 0x000fe20004800000 */
[----:B------:R3:W-:Y:S01]  /*4b60*/  LDGSTS.E [R121+0x8], desc[UR16][R114.64], P4 ;  /* 0x0000800072797fae */ /* 0x0007e2000a121850 */
[----:B-1----:R-:W-:Y:S01]  /*4b70*/  SEL R113, RZ, 0x4, !P6 ;  /* 0x00000004ff717807 */ /* 0x002fe20007000000 */
[----:B------:R-:W-:Y:S01]  /*4b80*/  IMAD.X R117, R130, 0x1, R177, P2 ;  /* 0x0000000182757824 */ /* 0x000fe200010e06b1 */
[----:B------:R-:W-:-:S02]  /*4b90*/  ISETP.NE.U32.AND P2, PT, R120, RZ, PT ;  /* 0x000000ff7800720c */ /* 0x000fc40003f45070 */
[----:B------:R-:W-:Y:S02]  /*4ba0*/  SEL R113, R113, RZ, !P1 ;  /* 0x000000ff71717207 */ /* 0x000fe40004800000 */
        /* <DEDUP_REMOVED lines=8> */
[----:B---3--:R-:W-:Y:S01]  /*4c30*/  SEL R115, RZ, 0x4, !P6 ;  /* 0x00000004ff737807 */ /* 0x008fe20007000000 */
[----:B------:R2:W-:Y:S01]  /*4c40*/  LDGSTS.E [R123], desc[UR16][R112.64], P2 ;  /* 0x00000000707b7fae */ /* 0x0005e20009121850 */
[----:B------:R-:W-:Y:S01]  /*4c50*/  SEL R120, R119, RZ, !P1 ;  /* 0x000000ff77787207 */ /* 0x000fe20004800000 */
[----:B------:R-:W-:Y:S01]  /*4c60*/  IMAD.X R119, R130, 0x1, R181, P4 ;  /* 0x0000000182777824 */ /* 0x000fe200020e06b5 */
[----:B------:R-:W-:Y:S01]  /*4c70*/  ISETP.GT.AND P6, PT, R134, 0x10, PT ;  /* 0x000000108600780c */ /* 0x000fe20003fc4270 */
[----:B-1----:R-:W-:Y:S01]  /*4c80*/  VIADD R121, R8, UR4 ;  /* 0x0000000408797c36 */ /* 0x002fe20008000000 */
[----:B------:R-:W-:Y:S02]  /*4c90*/  LEA R114, P2, R23, R161, 0x2 ;  /* 0x000000a117727211 */ /* 0x000fe400078410ff */
[----:B------:R-:W-:Y:S01]  /*4ca0*/  SEL R115, R115, RZ, !P1 ;  /* 0x000000ff73737207 */ /* 0x000fe20004800000 */
[----:B------:R1:W-:Y:S01]  /*4cb0*/  LDGSTS.E [R123+0x4], desc[UR16][R118.64], P5 ;  /* 0x00004000767b7fae */ /* 0x0003e2000a921850 */
[----:B------:R-:W-:-:S02]  /*4cc0*/  ISETP.NE.U32.AND P4, PT, R120, RZ, PT ;  /* 0x000000ff7800720c */ /* 0x000fc40003f85070 */
[----:B------:R-:W-:Y:S02]  /*4cd0*/  SEL R117, RZ, 0x4, !P6 ;  /* 0x00000004ff757807 */ /* 0x000fe40007000000 */
[----:B------:R-:W-:Y:S01]  /*4ce0*/  ISETP.NE.U32.AND P5, PT, R115, RZ, PT ;  /* 0x000000ff7300720c */ /* 0x000fe20003fa5070 */
[----:B------:R-:W-:Y:S01]  /*4cf0*/  IMAD.X R115, R130, 0x1, R183, P2 ;  /* 0x0000000182737824 */ /* 0x000fe200010e06b7 */
[----:B------:R-:W-:Y:S02]  /*4d00*/  LEA R116, P2, R22, R161, 0x2 ;  /* 0x000000a116747211 */ /* 0x000fe400078410ff */
[----:B------:R-:W-:Y:S02]  /*4d10*/  ISETP.GT.AND P6, PT, R134, 0x11, PT ;  /* 0x000000118600780c */ /* 0x000fe40003fc4270 */
[----:B------:R-:W-:Y:S01]  /*4d20*/  SEL R120, R117, RZ, !P1 ;  /* 0x000000ff75787207 */ /* 0x000fe20004800000 */
[----:B------:R-:W-:Y:S01]  /*4d30*/  IMAD.X R117, R130, 0x1, R185, P2 ;  /* 0x0000000182757824 */ /* 0x000fe200010e06b9 */
[----:B--2---:R-:W-:Y:S01]  /*4d40*/  SEL R113, RZ, 0x4, !P6 ;  /* 0x00000004ff717807 */ /* 0x004fe20007000000 */
[----:B------:R-:W-:Y:S01]  /*4d50*/  LDGSTS.E [R123+0x8], desc[UR16][R114.64], P4 ;  /* 0x00008000727b7fae */ /* 0x000fe2000a121850 */
[----:B------:R-:W-:-:S02]  /*4d60*/  ISETP.NE.U32.AND P2, PT, R120, RZ, PT ;  /* 0x000000ff7800720c */ /* 0x000fc40003f45070 */
[----:B------:R-:W-:Y:S01]  /*4d70*/  ISETP.GT.AND P6, PT, R134, 0x12, PT ;  /* 0x000000128600780c */ /* 0x000fe20003fc4270 */
[----:B------:R2:W-:Y:S01]  /*4d80*/  LDGSTS.E [R123+0xc], desc[UR16][R116.64], P5 ;  /* 0x0000c000747b7fae */ /* 0x0005e2000a921850 */
[----:B------:R-:W-:Y:S02]  /*4d90*/  LEA R112, P4, R21, R161, 0x2 ;  /* 0x000000a115707211 */ /* 0x000fe400078810ff */
[----:B------:R-:W-:Y:S02]  /*4da0*/  SEL R113, R113, RZ, !P1 ;  /* 0x000000ff71717207 */ /* 0x000fe40004800000 */
[----:B-1----:R-:W-:Y:S02]  /*4db0*/  SEL R119, RZ, 0x4, !P6 ;  /* 0x00000004ff777807 */ /* 0x002fe40007000000 */
[----:B------:R-:W-:Y:S01]  /*4dc0*/  ISETP.NE.U32.AND P5, PT, R113, RZ, PT ;  /* 0x000000ff7100720c */ /* 0x000fe20003fa5070 */
[----:B------:R-:W-:Y:S01]  /*4dd0*/  IMAD.X R113, R130, 0x1, R187, P4 ;  /* 0x0000000182717824 */ /* 0x000fe200020e06bb */
[----:B------:R-:W-:-:S02]  /*4de0*/  ISETP.GT.AND P6, PT, R134, 0x13, PT ;  /* 0x000000138600780c */ /* 0x000fc40003fc4270 */
[-C--:B------:R-:W-:Y:S01]  /*4df0*/  LEA R118, P4, R20, R161.reuse, 0x2 ;  /* 0x000000a114767211 */ /* 0x080fe200078810ff */
[----:B--2---:R-:W-:Y:S01]  /*4e00*/  VIADD R123, R7, UR4 ;  /* 0x00000004077b7c36 */ /* 0x004fe20008000000 */
[----:B------:R-:W-:Y:S01]  /*4e10*/  SEL R120, R119, RZ, !P1 ;  /* 0x000000ff77787207 */ /* 0x000fe20004800000 */
[----:B------:R1:W-:Y:S01]  /*4e20*/  LDGSTS.E [R121], desc[UR16][R112.64], P2 ;  /* 0x0000000070797fae */ /* 0x0003e20009121850 */
[----:B------:R-:W-:Y:S01]  /*4e30*/  SEL R115, RZ, 0x4, !P6 ;  /* 0x00000004ff737807 */ /* 0x000fe20007000000 */
[----:B------:R-:W-:Y:S01]  /*4e40*/  IMAD.X R119, R130, 0x1, R189, P4 ;  /* 0x0000000182777824 */ /* 0x000fe200020e06bd */
[----:B------:R-:W-:Y:S01]  /*4e50*/  ISETP.GT.AND P2, PT, R134, 0x14, PT ;  /* 0x000000148600780c */ /* 0x000fe20003f44270 */
[----:B------:R-:W-:Y:S01]  /*4e60*/  ULEA UR4, UR9, UR8, 0xd ;  /* 0x0000000809047291 */ /* 0x000fe2000f8e683f */
[----:B------:R-:W-:Y:S02]  /*4e70*/  ISETP.NE.U32.AND P4, PT, R120, RZ, PT ;  /* 0x000000ff7800720c */ /* 0x000fe40003f85070 */
[----:B------:R-:W-:Y:S01]  /*4e80*/  LEA R114, P6, R19, R161, 0x2 ;  /* 0x000000a113727211 */ /* 0x000fe200078c10ff */
[----:B------:R2:W-:Y:S01]  /*4e90*/  LDGSTS.E [R121+0x4], desc[UR16][R118.64], P5 ;  /* 0x0000400076797fae */ /* 0x0005e2000a921850 */
[----:B------:R-:W-:Y:S01]  /*4ea0*/  SEL R115, R115, RZ, !P1 ;  /* 0x000000ff73737207 */ /* 0x000fe20004800000 */
[----:B------:R-:W-:Y:S01]  /*4eb0*/  VIADD R233, R96, UR4 ;  /* 0x0000000460e97c36 */ /* 0x000fe20008000000 */
[----:B------:R-:W-:-:S02]  /*4ec0*/  SEL R117, RZ, 0x4, !P2 ;  /* 0x00000004ff757807 */ /* 0x000fc40005000000 */
[----:B------:R-:W-:Y:S01]  /*4ed0*/  ISETP.NE.U32.AND P2, PT, R115, RZ, PT ;  /* 0x000000ff7300720c */ /* 0x000fe20003f45070 */
        /* <DEDUP_REMOVED lines=8> */
[----:B------:R-:W-:Y:S02]  /*4f60*/  ISETP.GT.AND P6, PT, R134, 0x16, PT ;  /* 0x000000168600780c */ /* 0x000fe40003fc4270 */
[-C--:B------:R-:W-:Y:S01]  /*4f70*/  LEA R112, P4, R105, R161.reuse, 0x2 ;  /* 0x000000a169707211 */ /* 0x080fe200078810ff */
[----:B------:R1:W-:Y:S01]  /*4f80*/  LDGSTS.E [R121+0xc], desc[UR16][R116.64], P2 ;  /* 0x0000c00074797fae */ /* 0x0003e20009121850 */
[----:B------:R-:W-:Y:S02]  /*4f90*/  SEL R113, R113, RZ, !P1 ;  /* 0x000000ff71717207 */ /* 0x000fe40004800000 */
[----:B--2---:R-:W-:Y:S02]  /*4fa0*/  SEL R119, RZ, 0x4, !P6 ;  /* 0x00000004ff777807 */ /* 0x004fe40007000000 */
[----:B------:R-:W-:Y:S01]  /*4fb0*/  ISETP.NE.U32.AND P2, PT, R113, RZ, PT ;  /* 0x000000ff7100720c */ /* 0x000fe20003f45070 */
[----:B------:R-:W-:Y:S01]  /*4fc0*/  IMAD.X R113, R130, 0x1, R195, P4 ;  /* 0x0000000182717824 */ /* 0x000fe200020e06c3 */
[----:B------:R-:W-:-:S02]  /*4fd0*/  LEA R118, P4, R17, R161, 0x2 ;  /* 0x000000a111767211 */ /* 0x000fc400078810ff */
[----:B------:R-:W-:Y:S02]  /*4fe0*/  ISETP.GT.AND P6, PT, R134, 0x17, PT ;  /* 0x000000178600780c */ /* 0x000fe40003fc4270 */
[----:B------:R-:W-:Y:S01]  /*4ff0*/  SEL R120, R119, RZ, !P1 ;  /* 0x000000ff77787207 */ /* 0x000fe20004800000 */
[----:B------:R-:W-:Y:S01]  /*5000*/  IMAD.X R119, R130, 0x1, R197, P4 ;  /* 0x0000000182777824 */ /* 0x000fe200020e06c5 */
[----:B---3--:R-:W-:Y:S01]  /*5010*/  SEL R114, RZ, 0x4, !P6 ;  /* 0x00000004ff727807 */ /* 0x008fe20007000000 */
[----:B------:R2:W-:Y:S01]  /*5020*/  LDGSTS.E [R123], desc[UR16][R112.64], P5 ;  /* 0x00000000707b7fae */ /* 0x0005e2000a921850 */
[----:B------:R-:W-:Y:S02]  /*5030*/  ISETP.NE.U32.AND P4, PT, R120, RZ, PT ;  /* 0x000000ff7800720c */ /* 0x000fe40003f85070 */
[----:B------:R-:W-:Y:S01]  /*5040*/  ISETP.GT.AND P5, PT, R134, 0x18, PT ;  /* 0x000000188600780c */ /* 0x000fe20003fa4270 */
[----:B------:R3:W-:Y:S01]  /*5050*/  LDGSTS.E [R123+0x4], desc[UR16][R118.64], P2 ;  /* 0x00004000767b7fae */ /* 0x0007e20009121850 */
[----:B------:R-:W-:-:S02]  /*5060*/  SEL R115, R114, RZ, !P1 ;  /* 0x000000ff72737207 */ /* 0x000fc40004800000 */
[-C--:B------:R-:W-:Y:S02]  /*5070*/  LEA R114, P6, R16, R161.reuse, 0x2 ;  /* 0x000000a110727211 */ /* 0x080fe400078c10ff */
[----:B-1----:R-:W-:Y:S02]  /*5080*/  SEL R117, RZ, 0x4, !P5 ;  /* 0x00000004ff757807 */ /* 0x002fe40006800000 */
[----:B------:R-:W-:Y:S01]  /*5090*/  ISETP.NE.U32.AND P2, PT, R115, RZ, PT ;  /* 0x000000ff7300720c */ /* 0x000fe20003f45070 */
[----:B------:R-:W-:Y:S01]  /*50a0*/  IMAD.X R115, R130, 0x1, R199, P6 ;  /* 0x0000000182737824 */ /* 0x000fe200030e06c7 */
[----:B------:R-:W-:Y:S02]  /*50b0*/  LEA R116, P6, R15, R161, 0x2 ;  /* 0x000000a10f747211 */ /* 0x000fe400078c10ff */
[----:B------:R-:W-:Y:S02]  /*50c0*/  SEL R120, R117, RZ, !P1 ;  /* 0x000000ff75787207 */ /* 0x000fe40004800000 */
[----:B------:R-:W-:Y:S01]  /*50d0*/  ISETP.GT.AND P5, PT, R134, 0x19, PT ;  /* 0x000000198600780c */ /* 0x000fe20003fa4270 */
[----:B------:R1:W-:Y:S01]  /*50e0*/  LDGSTS.E [R123+0x8], desc[UR16][R114.64], P4 ;  /* 0x00008000727b7fae */ /* 0x0003e2000a121850 */
[----:B------:R-:W-:Y:S01]  /*50f0*/  ISETP.NE.U32.AND P4, PT, R120, RZ, PT ;  /* 0x000000ff7800720c */ /* 0x000fe20003f85070 */
[----:B------:R-:W-:Y:S01]  /*5100*/  IMAD.X R117, R130, 0x1, R201, P6 ;  /* 0x0000000182757824 */ /* 0x000fe200030e06c9 */
[----:B--2---:R-:W-:-:S02]  /*5110*/  SEL R112, RZ, 0x4, !P5 ;  /* 0x00000004ff707807 */ /* 0x004fc40006800000 */
[-C--:B---3--:R-:W-:Y:S02]  /*5120*/  LEA R118, P5, R107, R161.reuse, 0x2 ;  /* 0x000000a16b767211 */ /* 0x088fe400078a10ff */
[----:B------:R2:W-:Y:S01]  /*5130*/  LDGSTS.E [R123+0xc], desc[UR16][R116.64], P2 ;  /* 0x0000c000747b7fae */ /* 0x0005e20009121850 */
[----:B------:R-:W-:Y:S02]  /*5140*/  SEL R112, R112, RZ, !P1 ;  /* 0x000000ff70707207 */ /* 0x000fe40004800000 */
[----:B------:R-:W-:Y:S01]  /*5150*/  ISETP.GT.AND P2, PT, R134, 0x1a, PT ;  /* 0x0000001a8600780c */ /* 0x000fe20003f44270 */
[----:B------:R-:W-:Y:S01]  /*5160*/  IMAD.X R119, R130, 0x1, R203, P5 ;  /* 0x0000000182777824 */ /* 0x000fe200028e06cb */
[----:B------:R-:W-:Y:S02]  /*5170*/  ISETP.NE.U32.AND P6, PT, R112, RZ, PT ;  /* 0x000000ff7000720c */ /* 0x000fe40003fc5070 */
[----:B------:R-:W-:Y:S02]  /*5180*/  SEL R112, RZ, 0x4, !P2 ;  /* 0x00000004ff707807 */ /* 0x000fe40005000000 */
[----:B------:R-:W-:Y:S01]  /*5190*/  ISETP.GT.AND P5, PT, R134, 0x1b, PT ;  /* 0x0000001b8600780c */ /* 0x000fe20003fa4270 */
[----:B------:R3:W-:Y:S01]  /*51a0*/  LDGSTS.E [R125], desc[UR16][R118.64], P4 ;  /* 0x00000000767d7fae */ /* 0x0007e2000a121850 */
[----:B------:R-:W-:-:S02]  /*51b0*/  LEA R120, P4, R14, R161, 0x2 ;  /* 0x000000a10e787211 */ /* 0x000fc400078810ff */
[----:B------:R-:W-:Y:S02]  /*51c0*/  ISETP.GT.AND P2, PT, R134, 0x1c, PT ;  /* 0x0000001c8600780c */ /* 0x000fe40003f44270 */
[----:B------:R-:W-:Y:S01]  /*51d0*/  SEL R112, R112, RZ, !P1 ;  /* 0x000000ff70707207 */ /* 0x000fe20004800000 */
[----:B------:R-:W-:Y:S01]  /*51e0*/  IMAD.X R121, R130, 0x1, R205, P4 ;  /* 0x0000000182797824 */ /* 0x000fe200020e06cd */
[----:B------:R-:W-:Y:S02]  /*51f0*/  SEL R113, RZ, 0x4, !P5 ;  /* 0x00000004ff717807 */ /* 0x000fe40006800000 */
[----:B-1----:R-:W-:Y:S02]  /*5200*/  SEL R114, RZ, 0x4, !P2 ;  /* 0x00000004ff727807 */ /* 0x002fe40005000000 */
[----:B------:R-:W-:Y:S01]  /*5210*/  ISETP.NE.U32.AND P5, PT, R112, RZ, PT ;  /* 0x000000ff7000720c */ /* 0x000fe20003fa5070 */
[----:B------:R-:W-:Y:S01]  /*5220*/  LDGSTS.E [R125+0x4], desc[UR16][R120.64], P6 ;  /* 0x00004000787d7fae */ /* 0x000fe2000b121850 */
[----:B------:R-:W-:-:S02]  /*5230*/  SEL R113, R113, RZ, !P1 ;  /* 0x000000ff71717207 */ /* 0x000fc40004800000 */
[-C--:B------:R-:W-:Y:S02]  /*5240*/  LEA R112, P4, R13, R161.reuse, 0x2 ;  /* 0x000000a10d707211 */ /* 0x080fe400078810ff */
[----:B------:R-:W-:Y:S02]  /*5250*/  SEL R114, R114, RZ, !P1 ;  /* 0x000000ff72727207 */ /* 0x000fe40004800000 */
[----:B------:R-:W-:Y:S01]  /*5260*/  ISETP.NE.U32.AND P2, PT, R113, RZ, PT ;  /* 0x000000ff7100720c */ /* 0x000fe20003f45070 */
[----:B------:R-:W-:Y:S01]  /*5270*/  IMAD.X R113, R130, 0x1, R207, P4 ;  /* 0x0000000182717824 */ /* 0x000fe200020e06cf */
[----:B------:R-:W-:Y:S02]  /*5280*/  ISETP.NE.U32.AND P4, PT, R114, RZ, PT ;  /* 0x000000ff7200720c */ /* 0x000fe40003f85070 */
[----:B------:R-:W-:Y:S02]  /*5290*/  LEA R114, P6, R12, R161, 0x2 ;  /* 0x000000a10c727211 */ /* 0x000fe400078c10ff */
[----:B------:R1:W-:Y:S01]  /*52a0*/  LDGSTS.E [R125+0x8], desc[UR16][R112.64], P5 ;  /* 0x00008000707d7fae */ /* 0x0003e2000a921850 */
[----:B------:R-:W-:-:S02]  /*52b0*/  ISETP.GT.AND P5, PT, R134, 0x1d, PT ;  /* 0x0000001d8600780c */ /* 0x000fc40003fa4270 */
[C---:B------:R-:W-:Y:S01]  /*52c0*/  IMAD.X R115, R130.reuse, 0x1, R209, P6 ;  /* 0x0000000182737824 */ /* 0x040fe200030e06d1 */
[----:B--2---:R-:W-:Y:S02]  /*52d0*/  LEA R116, P6, R109, R161, 0x2 ;  /* 0x000000a16d747211 */ /* 0x004fe400078c10ff */
[----:B---3--:R-:W-:Y:S02]  /*52e0*/  SEL R118, RZ, 0x4, !P5 ;  /* 0x00000004ff767807 */ /* 0x008fe40006800000 */
[----:B------:R2:W-:Y:S01]  /*52f0*/  LDGSTS.E [R125+0xc], desc[UR16][R114.64], P2 ;  /* 0x0000c000727d7fae */ /* 0x0005e20009121850 */
[----:B------:R-:W-:Y:S01]  /*5300*/  IMAD.X R117, R130, 0x1, R211, P6 ;  /* 0x0000000182757824 */ /* 0x000fe200030e06d3 */
[----:B------:R-:W-:Y:S02]  /*5310*/  ISETP.GT.AND P6, PT, R134, 0x1e, PT ;  /* 0x0000001e8600780c */ /* 0x000fe40003fc4270 */
[----:B------:R-:W-:Y:S02]  /*5320*/  SEL R118, R118, RZ, !P1 ;  /* 0x000000ff76767207 */ /* 0x000fe40004800000 */
[----:B-1----:R-:W-:Y:S01]  /*5330*/  SEL R112, RZ, 0x4, !P6 ;  /* 0x00000004ff707807 */ /* 0x002fe20007000000 */
[----:B------:R1:W-:Y:S01]  /*5340*/  LDGSTS.E [R231], desc[UR16][R116.64], P4 ;  /* 0x0000000074e77fae */ /* 0x0003e2000a121850 */
[----:B------:R-:W-:-:S02]  /*5350*/  ISETP.GT.AND P2, PT, R134, 0x1f, PT ;  /* 0x0000001f8600780c */ /* 0x000fc40003f44270 */
[----:B------:R-:W-:Y:S02]  /*5360*/  SEL R112, R112, RZ, !P1 ;  /* 0x000000ff70707207 */ /* 0x000fe40004800000 */
[-C--:B------:R-:W-:Y:S02]  /*5370*/  LEA R122, P6, R11, R161.reuse, 0x2 ;  /* 0x000000a10b7a7211 */ /* 0x080fe400078c10ff */
[----:B------:R-:W-:Y:S02]  /*5380*/  ISETP.NE.U32.AND P5, PT, R118, RZ, PT ;  /* 0x000000ff7600720c */ /* 0x000fe40003fa5070 */
[----:B------:R-:W-:Y:S01]  /*5390*/  SEL R113, RZ, 0x4, !P2 ;  /* 0x00000004ff717807 */ /* 0x000fe20005000000 */
[----:B------:R-:W-:Y:S01]  /*53a0*/  IMAD.X R123, R130, 0x1, R213, P6 ;  /* 0x00000001827b7824 */ /* 0x000fe200030e06d5 */
[----:B------:R-:W-:Y:S02]  /*53b0*/  ISETP.NE.U32.AND P2, PT, R112, RZ, PT ;  /* 0x000000ff7000720c */ /* 0x000fe40003f45070 */
[----:B------:R-:W-:Y:S01]  /*53c0*/  ISETP.GE.AND P4, PT, R5, R134, PT ;  /* 0x000000860500720c */ /* 0x000fe20003f86270 */
[----:B------:R-:W-:Y:S01]  /*53d0*/  VIADD R134, R134, 0xffffffe0 ;  /* 0xffffffe086867836 */ /* 0x000fe20000000000 */
[----:B------:R-:W-:-:S02]  /*53e0*/  LEA R112, P6, R10, R161, 0x2 ;  /* 0x000000a10a707211 */ /* 0x000fc400078c10ff */
[----:B--2---:R-:W-:Y:S02]  /*53f0*/  SEL R114, R113, RZ, !P1 ;  /* 0x000000ff71727207 */ /* 0x004fe40004800000 */
[----:B------:R-:W-:Y:S01]  /*5400*/  SEL R115, RZ, 0x4, P4 ;  /* 0x00000004ff737807 */ /* 0x000fe20002000000 */
[----:B------:R-:W-:Y:S01]  /*5410*/  IMAD.X R113, R130, 0x1, R215, P6 ;  /* 0x0000000182717824 */ /* 0x000fe200030e06d7 */
[----:B------:R-:W-:Y:S01]  /*5420*/  ISETP.NE.U32.AND P4, PT, R114, RZ, PT ;  /* 0x000000ff7200720c */ /* 0x000fe20003f85070 */
[----:B------:R2:W-:Y:S01]  /*5430*/  LDGSTS.E [R231+0x4], desc[UR16][R122.64], P5 ;  /* 0x000040007ae77fae */ /* 0x0005e2000a921850 */
[----:B------:R-:W-:Y:S02]  /*5440*/  SEL R115, R115, RZ, !P1 ;  /* 0x000000ff73737207 */ /* 0x000fe40004800000 */
[----:B------:R-:W-:Y:S01]  /*5450*/  LEA R114, P1, R9, R161, 0x2 ;  /* 0x000000a109727211 */ /* 0x000fe200078210ff */
[----:B------:R3:W-:Y:S01]  /*5460*/  LDGSTS.E [R231+0x8], desc[UR16][R112.64], P2 ;  /* 0x0000800070e77fae */ /* 0x0007e20009121850 */
[----:B------:R-:W-:-:S02]  /*5470*/  IADD3 R120, P2, R2, R145, RZ ;  /* 0x0000009102787210 */ /* 0x000fc40007f5e0ff */
[----:B------:R-:W-:Y:S01]  /*5480*/  ISETP.NE.U32.AND P5, PT, R115, RZ, PT ;  /* 0x000000ff7300720c */ /* 0x000fe20003fa5070 */
[----:B------:R-:W-:Y:S01]  /*5490*/  IMAD.X R115, R130, 0x1, R217, P1 ;  /* 0x0000000182737824 */ /* 0x000fe200008e06d9 */
[C---:B------:R-:W-:Y:S01]  /*54a0*/  IADD3 R118, P1, R2.reuse, R141, RZ ;  /* 0x0000008d02767210 */ /* 0x040fe20007f3e0ff */
[--C-:B------:R-:W-:Y:S01]  /*54b0*/  IMAD.X R121, R135, 0x1, R128.reuse, P2 ;  /* 0x0000000187797824 */ /* 0x100fe200010e0680 */
[C---:B-1----:R-:W-:Y:S02]  /*54c0*/  IADD3 R116, P6, R2.reuse, R137, RZ ;  /* 0x0000008902747210 */ /* 0x042fe40007fde0ff */
[----:B------:R1:W-:Y:S01]  /*54d0*/  LDGSTS.E [R231+0xc], desc[UR16][R114.64], P4 ;  /* 0x0000c00072e77fae */ /* 0x0003e2000a121850 */
[--C-:B------:R-:W-:Y:S01]  /*54e0*/  IMAD.X R119, R133, 0x1, R128.reuse, P1 ;  /* 0x0000000185777824 */ /* 0x100fe200008e0680 */
[C---:B--2---:R-:W-:Y:S01]  /*54f0*/  IADD3 R122, P1, R2.reuse, R149, RZ ;  /* 0x00000095027a7210 */ /* 0x044fe20007f3e0ff */
[--C-:B------:R-:W-:Y:S01]  /*5500*/  IMAD.X R117, R131, 0x1, R128.reuse, P6 ;  /* 0x0000000183757824 */ /* 0x100fe200030e0680 */
[----:B---3--:R-:W-:Y:S01]  /*5510*/  IADD3 R112, P2, R2, R153, RZ ;  /* 0x0000009902707210 */ /* 0x008fe20007f5e0ff */
[----:B------:R-:W0:Y:S02]  /*5520*/  LDGDEPBAR ;  /* 0x00000000000079af */ /* 0x000e240000000000 */
[----:B------:R-:W-:-:S02]  /*5530*/  IMAD.X R123, R139, 0x1, R128, P1 ;  /* 0x000000018b7b7824 */ /* 0x000fc400008e0680 */
[--C-:B------:R-:W-:Y:S01]  /*5540*/  IMAD.X R113, R143, 0x1, R128.reuse, P2 ;  /* 0x000000018f717824 */ /* 0x100fe200010e0680 */
[C---:B------:R-:W-:Y:S01]  /*5550*/  IADD3 R124, P2, R2.reuse, R159, RZ ;  /* 0x0000009f027c7210 */ /* 0x040fe20007f5e0ff */
[----:B------:R2:W-:Y:S01]  /*5560*/  LDGSTS.E [R233+0x18000], desc[UR16][R116.64], P5 ;  /* 0x1800000074e97fae */ /* 0x0005e2000a921850 */
[C---:B-1----:R-:W-:Y:S02]  /*5570*/  IADD3 R114, P1, R2.reuse, R157, RZ ;  /* 0x0000009d02727210 */ /* 0x042fe40007f3e0ff */
[-C--:B------:R-:W-:Y:S01]  /*5580*/  IADD3 R159, P6, R159, R138.reuse, RZ ;  /* 0x0000008a9f9f7210 */ /* 0x080fe20007fde0ff */
[--C-:B------:R-:W-:Y:S01]  /*5590*/  IMAD.X R125, R151, 0x1, R128.reuse, P2 ;  /* 0x00000001977d7824 */ /* 0x100fe200010e0680 */
[-C--:B------:R-:W-:Y:S01]  /*55a0*/  IADD3 R149, P2, R149, R138.reuse, RZ ;  /* 0x0000008a95957210 */ /* 0x080fe20007f5e0ff */
[----:B------:R-:W-:Y:S01]  /*55b0*/  IMAD.X R115, R147, 0x1, R128, P1 ;  /* 0x0000000193737824 */ /* 0x000fe200008e0680 */
[----:B------:R1:W-:Y:S01]  /*55c0*/  LDGSTS.E [R233+0x18400], desc[UR16][R118.64], P5 ;  /* 0x1840000076e97fae */ /* 0x0003e2000a921850 */
[--C-:B------:R-:W-:Y:S01]  /*55d0*/  IMAD.X R151, R151, 0x1, R132.reuse, P6 ;  /* 0x0000000197977824 */ /* 0x100fe200030e0684 */
[----:B------:R-:W-:Y:S01]  /*55e0*/  IADD3 R141, P6, R141, R138, RZ ;  /* 0x0000008a8d8d7210 */ /* 0x000fe20007fde0ff */
[----:B------:R-:W-:Y:S01]  /*55f0*/  IMAD.X R139, R139, 0x1, R132, P2 ;  /* 0x000000018b8b7824 */ /* 0x000fe200010e0684 */
[----:B------:R1:W-:Y:S01]  /*5600*/  LDGSTS.E [R233+0x18800], desc[UR16][R120.64], P5 ;  /* 0x1880000078e97fae */ /* 0x0003e2000a921850 */
[----:B--2---:R-:W-:-:S02]  /*5610*/  IADD3 R116, P4, R2, R163, RZ ;  /* 0x000000a302747210 */ /* 0x004fc40007f9e0ff */
[----:B------:R-:W-:Y:S01]  /*5620*/  ISETP.NE.U32.AND P2, PT, R227, R136, PT ;  /* 0x00000088e300720c */ /* 0x000fe20003f45070 */
[----:B------:R1:W-:Y:S01]  /*5630*/  LDGSTS.E [R233+0x18c00], desc[UR16][R122.64], P5 ;  /* 0x18c000007ae97fae */ /* 0x0003e2000a921850 */
[-C--:B------:R-:W-:Y:S01]  /*5640*/  IADD3 R163, P1, R163, R138.reuse, RZ ;  /* 0x0000008aa3a37210 */ /* 0x080fe20007f3e0ff */
[----:B------:R-:W-:Y:S01]  /*5650*/  IMAD.X R117, R155, 0x1, R128, P4 ;  /* 0x000000019b757824 */ /* 0x000fe200020e0680 */
[-C--:B------:R-:W-:Y:S01]  /*5660*/  IADD3 R153, P4, R153, R138.reuse, RZ ;  /* 0x0000008a99997210 */ /* 0x080fe20007f9e0ff */
[----:B------:R1:W-:Y:S01]  /*5670*/  LDGSTS.E [R233+0x19000], desc[UR16][R112.64], P5 ;  /* 0x1900000070e97fae */ /* 0x0003e2000a921850 */
[--C-:B------:R-:W-:Y:S02]  /*5680*/  IMAD.X R133, R133, 0x1, R132.reuse, P6 ;  /* 0x0000000185857824 */ /* 0x100fe400030e0684 */
[--C-:B------:R-:W-:Y:S01]  /*5690*/  IMAD.X R155, R155, 0x1, R132.reuse, P1 ;  /* 0x000000019b9b7824 */ /* 0x100fe200008e0684 */
[----:B------:R1:W-:Y:S01]  /*56a0*/  LDGSTS.E [R233+0x19400], desc[UR16][R114.64], P5 ;  /* 0x1940000072e97fae */ /* 0x0003e2000a921850 */
[----:B------:R-:W-:Y:S01]  /*56b0*/  IMAD.X R143, R143, 0x1, R132, P4 ;  /* 0x000000018f8f7824 */ /* 0x000fe200020e0684 */
[----:B------:R-:W-:-:S02]  /*56c0*/  IADD3 R145, P1, R145, R138, RZ ;  /* 0x0000008a91917210 */ /* 0x000fc40007f3e0ff */
[----:B------:R1:W-:Y:S01]  /*56d0*/  LDGSTS.E [R233+0x19800], desc[UR16][R124.64], P5 ;  /* 0x198000007ce97fae */ /* 0x0003e2000a921850 */
[----:B------:R-:W-:Y:S02]  /*56e0*/  LEA R161, P4, R0, R161, 0x2 ;  /* 0x000000a100a17211 */ /* 0x000fe400078810ff */
[--C-:B------:R-:W-:Y:S01]  /*56f0*/  IMAD.X R135, R135, 0x1, R132.reuse, P1 ;  /* 0x0000000187877824 */ /* 0x100fe200008e0684 */
[----:B------:R1:W-:Y:S01]  /*5700*/  LDGSTS.E [R233+0x19c00], desc[UR16][R116.64], P5 ;  /* 0x19c0000074e97fae */ /* 0x0003e2000a921850 */
[-C--:B------:R-:W-:Y:S01]  /*5710*/  IADD3 R157, P5, R157, R138.reuse, RZ ;  /* 0x0000008a9d9d7210 */ /* 0x080fe20007fbe0ff */
[----:B------:R-:W-:Y:S02]  /*5720*/  IMAD.X R130, R130, 0x1, R219, P4 ;  /* 0x0000000182827824 */ /* 0x000fe400020e06db */
[----:B------:R-:W0:Y:S02]  /*5730*/  LDGDEPBAR ;  /* 0x00000000000079af */ /* 0x000e240000000000 */
[----:B------:R-:W-:Y:S01]  /*5740*/  IMAD.X R147, R147, 0x1, R132, P5 ;  /* 0x0000000193937824 */ /* 0x000fe200028e0684 */
[----:B------:R-:W-:-:S05]  /*5750*/  IADD3 R137, P5, R137, R138, RZ ;  /* 0x0000008a89897210 */ /* 0x000fca0007fbe0ff */
[----:B------:R-:W-:Y:S01]  /*5760*/  IMAD.X R131, R131, 0x1, R132, P5 ;  /* 0x0000000183837824 */ /* 0x000fe200028e0684 */
[----:B-1----:R-:W-:Y:S07]  /*5770*/  @P2 BRA `(.L_x_1) ;  /* 0xffffffe800b42947 */ /* 0x002fee000383ffff */
.L_x_0:
[----:B------:R-:W-:Y:S02]  /*5780*/  WARPGROUP.DEPBAR.LE gsb0, 0x0 ;  /* 0x00008000000079c5 */ /* 0x000fe40000010000 */
[----:B------:R-:W-:-:S04]  /*5790*/  DEPBAR.LE SB0, 0x0 ;  /* 0x000080000000791a */ /* 0x000fc80000000000 */
[----:B------:R-:W-:Y:S01]  /*57a0*/  LOP3.LUT R98, R98, 0xf0, RZ, 0xc0, !PT ;  /* 0x000000f062627812 */ /* 0x000fe200078ec0ff */
[----:B------:R-:W-:Y:S01]  /*57b0*/  VIADD R4, R94, 0x2 ;  /* 0x000000025e047836 */ /* 0x000fe20000000000 */
[----:B------:R-:W-:Y:S01]  /*57c0*/  LOP3.LUT R5, R126, 0x800, RZ, 0xc0, !PT ;  /* 0x000008007e057812 */ /* 0x000fe200078ec0ff */
[----:B------:R-:W-:Y:S01]  /*57d0*/  IMAD.MOV.U32 R6, RZ, RZ, R24 ;  /* 0x000000ffff067224 */ /* 0x000fe200078e0018 */
[----:B------:R-:W-:Y:S01]  /*57e0*/  LEA R93, R93, UR8, 0x4 ;  /* 0x000000085d5d7c11 */ /* 0x000fe2000f8e20ff */
[----:B------:R-:W-:Y:S01]  /*57f0*/  BAR.SYNC.DEFER_BLOCKING 0x0 ;  /* 0x0000000000007b1d */ /* 0x000fe20000010000 */
[----:B------:R-:W-:Y:S01]  /*5800*/  IADD3 R98, R5, UR8, R98 ;  /* 0x0000000805627c10 */ /* 0x000fe2000fffe062 */
[----:B------:R-:W-:Y:S01]  /*5810*/  IMAD.MOV.U32 R5, RZ, RZ, R58 ;  /* 0x000000ffff057224 */ /* 0x000fe200078e003a */
[----:B------:R-:W-:Y:S01]  /*5820*/  ISETP.LT.AND P2, PT, R4, R3, !P0 ;  /* 0x000000030400720c */ /* 0x000fe20004741270 */
[----:B------:R-:W-:Y:S02]  /*5830*/  IMAD.MOV.U32 R4, RZ, RZ, R56 ;  /* 0x000000ffff047224 */ /* 0x000fe400078e0038 */
[----:B------:R-:W-:Y:S01]  /*5840*/  IMAD R98, R95, 0x8, R98 ;  /* 0x000000085f627824 */ /* 0x000fe200078e0262 */
[----:B------:R-:W-:Y:S01]  /*5850*/  ULDC UR4, c[0x0][0x244] ;  /* 0x0000910000047ab9 */ /* 0x000fe20000000800 */
[----:B------:R-:W-:Y:S01]  /*5860*/  IMAD.MOV.U32 R7, RZ, RZ, R26 ;  /* 0x000000ffff077224 */ /* 0x000fe200078e001a */
[----:B------:R-:W-:Y:S01]  /*5870*/  ULDC UR5, c[0x0][0x248] ;  /* 0x0000920000057ab9 */ /* 0x000fe20000000800 */
[----:B------:R-:W-:Y:S01]  /*5880*/  IMAD.MOV.U32 R8, RZ, RZ, R57 ;  /* 0x000000ffff087224 */ /* 0x000fe200078e0039 */
[----:B------:R-:W-:Y:S01]  /*5890*/  ULDC.64 UR6, c[0x0][0x220] ;  /* 0x0000880000067ab9 */ /* 0x000fe20000000a00 */
[----:B------:R-:W-:-:S02]  /*58a0*/  IMAD.MOV.U32 R9, RZ, RZ, R59 ;  /* 0x000000ffff097224 */ /* 0x000fc400078e003b */
[----:B------:R-:W-:Y:S02]  /*58b0*/  IMAD.MOV.U32 R10, RZ, RZ, R25 ;  /* 0x000000ffff0a7224 */ /* 0x000fe400078e0019 */
[----:B------:R-:W-:Y:S02]  /*58c0*/  IMAD.MOV.U32 R11, RZ, RZ, R27 ;  /* 0x000000ffff0b7224 */ /* 0x000fe400078e001b */
[----:B------:R-:W-:Y:S02]  /*58d0*/  IMAD.MOV.U32 R12, RZ, RZ, R60 ;  /* 0x000000ffff0c7224 */ /* 0x000fe400078e003c */
[----:B------:R-:W-:Y:S02]  /*58e0*/  IMAD.MOV.U32 R13, RZ, RZ, R62 ;  /* 0x000000ffff0d7224 */ /* 0x000fe400078e003e */
[----:B------:R-:W-:Y:S01]  /*58f0*/  IMAD.MOV.U32 R14, RZ, RZ, R28 ;  /* 0x000000ffff0e7224 */ /* 0x000fe200078e001c */
[----:B------:R1:W-:Y:S01]  /*5900*/  STSM.16.M88.4 [R98], R4 ;  /* 0x0000000462007844 */ /* 0x0003e20000000200 */
[----:B------:R-:W-:-:S02]  /*5910*/  IMAD.MOV.U32 R15, RZ, RZ, R30 ;  /* 0x000000ffff0f7224 */ /* 0x000fc400078e001e */
[----:B------:R-:W-:Y:S01]  /*5920*/  IMAD.MOV.U32 R16, RZ, RZ, R61 ;  /* 0x000000ffff107224 */ /* 0x000fe200078e003d */
[----:B------:R-:W-:Y:S01]  /*5930*/  BAR.SYNC.DEFER_BLOCKING 0x0 ;  /* 0x0000000000007b1d */ /* 0x000fe20000010000 */
[----:B------:R-:W-:Y:S02]  /*5940*/  IMAD.MOV.U32 R17, RZ, RZ, R63 ;  /* 0x000000ffff117224 */ /* 0x000fe400078e003f */
[----:B------:R-:W-:Y:S02]  /*5950*/  IMAD.MOV.U32 R18, RZ, RZ, R29 ;  /* 0x000000ffff127224 */ /* 0x000fe400078e001d */
[----:B------:R-:W-:Y:S02]  /*5960*/  IMAD.MOV.U32 R19, RZ, RZ, R31 ;  /* 0x000000ffff137224 */ /* 0x000fe400078e001f */
[----:B------:R-:W-:Y:S02]  /*5970*/  IMAD.MOV.U32 R20, RZ, RZ, R73 ;  /* 0x000000ffff147224 */ /* 0x000fe400078e0049 */
[----:B------:R-:W-:-:S02]  /*5980*/  IMAD.MOV.U32 R21, RZ, RZ, R75 ;  /* 0x000000ffff157224 */ /* 0x000fc400078e004b */
[----:B------:R-:W-:Y:S02]  /*5990*/  IMAD.MOV.U32 R22, RZ, RZ, R41 ;  /* 0x000000ffff167224 */ /* 0x000fe400078e0029 */
[----:B-1----:R-:W-:Y:S02]  /*59a0*/  IMAD.MOV.U32 R4, RZ, RZ, R64 ;  /* 0x000000ffff047224 */ /* 0x002fe400078e0040 */
[----:B------:R-:W-:Y:S02]  /*59b0*/  IMAD.MOV.U32 R5, RZ, RZ, R66 ;  /* 0x000000ffff057224 */ /* 0x000fe400078e0042 */
[----:B------:R-:W-:Y:S02]  /*59c0*/  IMAD.MOV.U32 R6, RZ, RZ, R32 ;  /* 0x000000ffff067224 */ /* 0x000fe400078e0020 */
[----:B------:R-:W-:Y:S02]  /*59d0*/  IMAD.MOV.U32 R7, RZ, RZ, R34 ;  /* 0x000000ffff077224 */ /* 0x000fe400078e0022 */
[----:B------:R-:W-:-:S02]  /*59e0*/  IMAD.MOV.U32 R23, RZ, RZ, R43 ;  /* 0x000000ffff177224 */ /* 0x000fc400078e002b */
[----:B------:R-:W-:Y:S01]  /*59f0*/  IMAD.MOV.U32 R24, RZ, RZ, R77 ;  /* 0x000000ffff187224 */ /* 0x000fe200078e004d */
[----:B------:R-:W1:Y:S01]  /*5a00*/  LDS.128 R104, [R93] ;  /* 0x000000005d687984 */ /* 0x000e620000000c00 */
[----:B------:R-:W-:Y:S02]  /*5a10*/  IMAD.MOV.U32 R25, RZ, RZ, R79 ;  /* 0x000000ffff197224 */ /* 0x000fe400078e004f */
[----:B------:R-:W-:Y:S01]  /*5a20*/  IMAD.MOV.U32 R26, RZ, RZ, R45 ;  /* 0x000000ffff1a7224 */ /* 0x000fe200078e002d */
[----:B------:R-:W-:Y:S01]  /*5a30*/  BAR.SYNC.DEFER_BLOCKING 0x0 ;  /* 0x0000000000007b1d */ /* 0x000fe20000010000 */
[----:B------:R-:W-:Y:S02]  /*5a40*/  IMAD.MOV.U32 R27, RZ, RZ, R47 ;  /* 0x000000ffff1b7224 */ /* 0x000fe400078e002f */
[----:B------:R-:W-:Y:S02]  /*5a50*/  IMAD.MOV.U32 R28, RZ, RZ, R80 ;  /* 0x000000ffff1c7224 */ /* 0x000fe400078e0050 */
[----:B------:R-:W-:-:S02]  /*5a60*/  IMAD.MOV.U32 R29, RZ, RZ, R82 ;  /* 0x000000ffff1d7224 */ /* 0x000fc400078e0052 */
[----:B------:R-:W-:Y:S02]  /*5a70*/  IMAD.MOV.U32 R30, RZ, RZ, R48 ;  /* 0x000000ffff1e7224 */ /* 0x000fe400078e0030 */
[----:B------:R-:W-:Y:S02]  /*5a80*/  IMAD.MOV.U32 R31, RZ, RZ, R50 ;  /* 0x000000ffff1f7224 */ /* 0x000fe400078e0032 */
[----:B------:R-:W-:Y:S02]  /*5a90*/  IMAD.MOV.U32 R41, RZ, RZ, R83 ;  /* 0x000000ffff297224 */ /* 0x000fe400078e0053 */
[----:B------:R-:W-:Y:S02]  /*5aa0*/  IMAD.MOV.U32 R43, RZ, RZ, R51 ;  /* 0x000000ffff2b7224 */ /* 0x000fe400078e0033 */
[----:B------:R-:W-:Y:S02]  /*5ab0*/  IMAD.MOV.U32 R45, RZ, RZ, R86 ;  /* 0x000000ffff2d7224 */ /* 0x000fe400078e0056 */
[----:B------:R-:W-:-:S02]  /*5ac0*/  IMAD.MOV.U32 R47, RZ, RZ, R54 ;  /* 0x000000ffff2f7224 */ /* 0x000fc400078e0036 */
[C---:B------:R-:W-:Y:S02]  /*5ad0*/  VIADD R0, R94.reuse, 0x4 ;  /* 0x000000045e007836 */ /* 0x040fe40000000000 */
[----:B------:R-:W-:Y:S02]  /*5ae0*/  VIADD R2, R94, 0x3 ;  /* 0x000000035e027836 */ /* 0x000fe40000000000 */
[----:B------:R-:W-:Y:S01]  /*5af0*/  IMAD.MOV.U32 R48, RZ, RZ, R85 ;  /* 0x000000ffff307224 */ /* 0x000fe200078e0055 */
[----:B------:R3:W-:Y:S01]  /*5b00*/  STSM.16.M88.4 [R98], R8 ;  /* 0x0000000862007844 */ /* 0x0007e20000000200 */
[-C--:B------:R-:W-:Y:S01]  /*5b10*/  ISETP.LT.AND P5, PT, R0, R3.reuse, !P0 ;  /* 0x000000030000720c */ /* 0x080fe200047a1270 */
[----:B------:R-:W-:Y:S01]  /*5b20*/  IMAD R0, R97, UR4, RZ ;  /* 0x0000000461007c24 */ /* 0x000fe2000f8e02ff */
[----:B------:R-:W-:Y:S01]  /*5b30*/  BAR.SYNC.DEFER_BLOCKING 0x0 ;  /* 0x0000000000007b1d */ /* 0x000fe20000010000 */
[----:B------:R-:W-:Y:S01]  /*5b40*/  ISETP.LT.AND P6, PT, R2, R3, !P0 ;  /* 0x000000030200720c */ /* 0x000fe200047c1270 */
[----:B------:R-:W-:-:S02]  /*5b50*/  IMAD.MOV.U32 R50, RZ, RZ, R53 ;  /* 0x000000ffff327224 */ /* 0x000fc400078e0035 */
[----:B------:R-:W-:Y:S01]  /*5b60*/  LEA R2, P1, R0, UR6, 0x2 ;  /* 0x0000000600027c11 */ /* 0x000fe2000f8210ff */
[----:B------:R-:W-:-:S03]  /*5b70*/  IMAD.MOV.U32 R51, RZ, RZ, R55 ;  /* 0x000000ffff337224 */ /* 0x000fc600078e0037 */
[----:B------:R-:W-:Y:S02]  /*5b80*/  LEA.HI.X.SX32 R0, R0, UR7, 0x2, P1 ;  /* 0x0000000700007c11 */ /* 0x000fe400088f16ff */
[----:B------:R-:W-:Y:S01]  /*5b90*/  ISETP.LT.AND P1, PT, R94, R3, !P0 ;  /* 0x000000035e00720c */ /* 0x000fe20004721270 */
[----:B---3--:R-:W-:Y:S02]  /*5ba0*/  IMAD.MOV.U32 R8, RZ, RZ, R65 ;  /* 0x000000ffff087224 */ /* 0x008fe400078e0041 */
[----:B------:R-:W-:Y:S02]  /*5bb0*/  IMAD.MOV.U32 R9, RZ, RZ, R67 ;  /* 0x000000ffff097224 */ /* 0x000fe400078e0043 */
[----:B------:R-:W-:Y:S02]  /*5bc0*/  IMAD.MOV.U32 R10, RZ, RZ, R33 ;  /* 0x000000ffff0a7224 */ /* 0x000fe400078e0021 */
[----:B------:R-:W-:Y:S01]  /*5bd0*/  IMAD.MOV.U32 R11, RZ, RZ, R35 ;  /* 0x000000ffff0b7224 */ /* 0x000fe200078e0023 */
[----:B------:R-:W3:Y:S01]  /*5be0*/  LDS.128 R100, [R93] ;  /* 0x000000005d647984 */ /* 0x000ee20000000c00 */
[----:B------:R-:W-:Y:S06]  /*5bf0*/  BAR.SYNC.DEFER_BLOCKING 0x0 ;  /* 0x0000000000007b1d */ /* 0x000fec0000010000 */
[----:B------:R4:W-:Y:S02]  /*5c00*/  STSM.16.M88.4 [R98], R12 ;  /* 0x0000000c62007844 */ /* 0x0009e40000000200 */
[----:B------:R-:W-:Y:S01]  /*5c10*/  BAR.SYNC.DEFER_BLOCKING 0x0 ;  /* 0x0000000000007b1d */ /* 0x000fe20000010000 */
[----:B----4-:R-:W-:-:S02]  /*5c20*/  IMAD.MOV.U32 R12, RZ, RZ, R68 ;  /* 0x000000ffff0c7224 */ /* 0x010fc400078e0044 */
[----:B------:R-:W-:Y:S02]  /*5c30*/  IMAD.MOV.U32 R13, RZ, RZ, R70 ;  /* 0x000000ffff0d7224 */ /* 0x000fe400078e0046 */
[----:B------:R-:W-:Y:S02]  /*5c40*/  IMAD.MOV.U32 R14, RZ, RZ, R36 ;  /* 0x000000ffff0e7224 */ /* 0x000fe400078e0024 */
[----:B------:R-:W-:Y:S01]  /*5c50*/  IMAD.MOV.U32 R15, RZ, RZ, R38 ;  /* 0x000000ffff0f7224 */ /* 0x000fe200078e0026 */
[----:B------:R-:W4:Y:S01]  /*5c60*/  LDS.128 R88, [R93] ;  /* 0x000000005d587984 */ /* 0x000f220000000c00 */
[----:B------:R-:W-:Y:S06]  /*5c70*/  BAR.SYNC.DEFER_BLOCKING 0x0 ;  /* 0x0000000000007b1d */ /* 0x000fec0000010000 */
[----:B------:R5:W-:Y:S02]  /*5c80*/  STSM.16.M88.4 [R98], R16 ;  /* 0x0000001062007844 */ /* 0x000be40000000200 */
[----:B------:R-:W-:Y:S01]  /*5c90*/  BAR.SYNC.DEFER_BLOCKING 0x0 ;  /* 0x0000000000007b1d */ /* 0x000fe20000010000 */
[----:B-----5:R-:W-:-:S02]  /*5ca0*/  IMAD.MOV.U32 R16, RZ, RZ, R69 ;  /* 0x000000ffff107224 */ /* 0x020fc400078e0045 */
[----:B------:R-:W-:Y:S02]  /*5cb0*/  IMAD.MOV.U32 R17, RZ, RZ, R71 ;  /* 0x000000ffff117224 */ /* 0x000fe400078e0047 */
[----:B------:R-:W-:Y:S02]  /*5cc0*/  IMAD.MOV.U32 R18, RZ, RZ, R37 ;  /* 0x000000ffff127224 */ /* 0x000fe400078e0025 */
[----:B------:R-:W-:Y:S01]  /*5cd0*/  IMAD.MOV.U32 R19, RZ, RZ, R39 ;  /* 0x000000ffff137224 */ /* 0x000fe200078e0027 */
[----:B------:R-:W5:Y:S01]  /*5ce0*/  LDS.128 R64, [R93] ;  /* 0x000000005d407984 */ /* 0x000f620000000c00 */
[----:B------:R-:W-:Y:S06]  /*5cf0*/  BAR.SYNC.DEFER_BLOCKING 0x0 ;  /* 0x0000000000007b1d */ /* 0x000fec0000010000 */
[----:B------:R-:W-:Y:S02]  /*5d00*/  STSM.16.M88.4 [R98], R4 ;  /* 0x0000000462007844 */ /* 0x000fe40000000200 */
[----:B------:R-:W-:Y:S06]  /*5d10*/  BAR.SYNC.DEFER_BLOCKING 0x0 ;  /* 0x0000000000007b1d */ /* 0x000fec0000010000 */
[----:B------:R-:W2:Y:S02]  /*5d20*/  LDS.128 R60, [R93] ;  /* 0x000000005d3c7984 */ /* 0x000ea40000000c00 */
[----:B------:R-:W-:Y:S06]  /*5d30*/  BAR.SYNC.DEFER_BLOCKING 0x0 ;  /* 0x0000000000007b1d */ /* 0x000fec0000010000 */
[----:B------:R1:W-:Y:S02]  /*5d40*/  STSM.16.M88.4 [R98], R8 ;  /* 0x0000000862007844 */ /* 0x0003e40000000200 */
[----:B------:R-:W-:Y:S01]  /*5d50*/  BAR.SYNC.DEFER_BLOCKING 0x0 ;  /* 0x0000000000007b1d */ /* 0x000fe20000010000 */
[----:B-1----:R-:W-:-:S02]  /*5d60*/  IMAD.MOV.U32 R8, RZ, RZ, R72 ;  /* 0x000000ffff087224 */ /* 0x002fc400078e0048 */
[----:B------:R-:W-:Y:S02]  /*5d70*/  IMAD.MOV.U32 R9, RZ, RZ, R74 ;  /* 0x000000ffff097224 */ /* 0x000fe400078e004a */
[----:B------:R-:W-:Y:S02]  /*5d80*/  IMAD.MOV.U32 R10, RZ, RZ, R40 ;  /* 0x000000ffff0a7224 */ /* 0x000fe400078e0028 */
[----:B------:R-:W-:Y:S02]  /*5d90*/  IMAD.MOV.U32 R11, RZ, RZ, R42 ;  /* 0x000000ffff0b7224 */ /* 0x000fe400078e002a */
[----:B------:R-:W-:Y:S02]  /*5da0*/  IMAD.MOV.U32 R40, RZ, RZ, R81 ;  /* 0x000000ffff287224 */ /* 0x000fe400078e0051 */
[----:B------:R-:W-:Y:S01]  /*5db0*/  IMAD.MOV.U32 R42, RZ, RZ, R49 ;  /* 0x000000ffff2a7224 */ /* 0x000fe200078e0031 */
[----:B------:R-:W1:Y:S01]  /*5dc0*/  LDS.128 R56, [R93] ;  /* 0x000000005d387984 */ /* 0x000e620000000c00 */
[----:B------:R-:W-:Y:S01]  /*5dd0*/  IMAD.MOV.U32 R49, RZ, RZ, R87 ;  /* 0x000000ffff317224 */ /* 0x000fe200078e0057 */
[----:B------:R-:W-:Y:S06]  /*5de0*/  BAR.SYNC.DEFER_BLOCKING 0x0 ;  /* 0x0000000000007b1d */ /* 0x000fec0000010000 */
[----:B------:R-:W-:Y:S02]  /*5df0*/  STSM.16.M88.4 [R98], R12 ;  /* 0x0000000c62007844 */ /* 0x000fe40000000200 */
[----:B------:R-:W-:Y:S06]  /*5e00*/  BAR.SYNC.DEFER_BLOCKING 0x0 ;  /* 0x0000000000007b1d */ /* 0x000fec0000010000 */
[----:B------:R-:W1:Y:S02]  /*5e10*/  LDS.128 R32, [R93] ;  /* 0x000000005d207984 */ /* 0x000e640000000c00 */
[----:B------:R-:W-:Y:S06]  /*5e20*/  BAR.SYNC.DEFER_BLOCKING 0x0 ;  /* 0x0000000000007b1d */ /* 0x000fec0000010000 */
[----:B------:R3:W-:Y:S02]  /*5e30*/  STSM.16.M88.4 [R98], R16 ;  /* 0x0000001062007844 */ /* 0x0007e40000000200 */
[----:B------:R-:W-:Y:S01]  /*5e40*/  BAR.SYNC.DEFER_BLOCKING 0x0 ;  /* 0x0000000000007b1d */ /* 0x000fe20000010000 */
[----:B---3--:R-:W-:-:S02]  /*5e50*/  IMAD.MOV.U32 R16, RZ, RZ, R76 ;  /* 0x000000ffff107224 */ /* 0x008fc400078e004c */
[----:B------:R-:W-:Y:S02]  /*5e60*/  IMAD.MOV.U32 R17, RZ, RZ, R78 ;  /* 0x000000ffff117224 */ /* 0x000fe400078e004e */
[----:B------:R-:W-:Y:S02]  /*5e70*/  IMAD.MOV.U32 R18, RZ, RZ, R44 ;  /* 0x000000ffff127224 */ /* 0x000fe400078e002c */
[----:B------:R-:W-:Y:S02]  /*5e80*/  IMAD.MOV.U32 R19, RZ, RZ, R46 ;  /* 0x000000ffff137224 */ /* 0x000fe400078e002e */
[----:B------:R-:W-:Y:S02]  /*5e90*/  IMAD.MOV.U32 R44, RZ, RZ, R84 ;  /* 0x000000ffff2c7224 */ /* 0x000fe400078e0054 */
[----:B------:R-:W-:Y:S01]  /*5ea0*/  IMAD.MOV.U32 R46, RZ, RZ, R52 ;  /* 0x000000ffff2e7224 */ /* 0x000fe200078e0034 */
[----:B------:R-:W3:Y:S01]  /*5eb0*/  LDS.128 R36, [R93] ;  /* 0x000000005d247984 */ /* 0x000ee20000000c00 */
[----:B------:R-:W-:Y:S06]  /*5ec0*/  BAR.SYNC.DEFER_BLOCKING 0x0 ;  /* 0x0000000000007b1d */ /* 0x000fec0000010000 */
[----:B------:R-:W-:Y:S02]  /*5ed0*/  STSM.16.M88.4 [R98], R8 ;  /* 0x0000000862007844 */ /* 0x000fe40000000200 */
[----:B------:R-:W-:Y:S06]  /*5ee0*/  BAR.SYNC.DEFER_BLOCKING 0x0 ;  /* 0x0000000000007b1d */ /* 0x000fec0000010000 */
[----:B------:R-:W3:Y:S02]  /*5ef0*/  LDS.128 R4, [R93] ;  /* 0x000000005d047984 */ /* 0x000ee40000000c00 */
        /* <DEDUP_REMOVED lines=13> */
[----:B------:R4:W-:Y:S02]  /*5fd0*/  STSM.16.M88.4 [R98], R28 ;  /* 0x0000001c62007844 */ /* 0x0009e40000000200 */
[----:B------:R-:W-:Y:S01]  /*5fe0*/  BAR.SYNC.DEFER_BLOCKING 0x0 ;  /* 0x0000000000007b1d */ /* 0x000fe20000010000 */
[----:B----4-:R-:W-:-:S05]  /*5ff0*/  IMAD R29, R94, UR5, RZ ;  /* 0x000000055e1d7c24 */ /* 0x010fca000f8e02ff */
[----:B------:R-:W4:Y:S02]  /*6000*/  LDS.128 R16, [R93] ;  /* 0x000000005d107984 */ /* 0x000f240000000c00 */
[----:B------:R-:W-:Y:S06]  /*6010*/  BAR.SYNC.DEFER_BLOCKING 0x0 ;  /* 0x0000000000007b1d */ /* 0x000fec0000010000 */
[----:B------:R5:W-:Y:S02]  /*6020*/  STSM.16.M88.4 [R98], R40 ;  /* 0x0000002862007844 */ /* 0x000be40000000200 */
[----:B------:R-:W-:Y:S01]  /*6030*/  BAR.SYNC.DEFER_BLOCKING 0x0 ;  /* 0x0000000000007b1d */ /* 0x000fe20000010000 */
[C---:B-----5:R-:W-:Y:S01]  /*6040*/  LEA R40, P4, R29.reuse, R2, 0x2 ;  /* 0x000000021d287211 */ /* 0x060fe200078810ff */
[----:B------:R-:W-:-:S03]  /*6050*/  VIADD R43, R29, UR5 ;  /* 0x000000051d2b7c36 */ /* 0x000fc60008000000 */
[----:B------:R-:W-:Y:S02]  /*6060*/  LEA.HI.X.SX32 R41, R29, R0, 0x2, P4 ;  /* 0x000000001d297211 */ /* 0x000fe400020f16ff */
[----:B------:R-:W-:Y:S01]  /*6070*/  LEA R42, P4, R43, R2, 0x2 ;  /* 0x000000022b2a7211 */ /* 0x000fe200078810ff */
[----:B------:R-:W5:Y:S01]  /*6080*/  LDS.128 R24, [R93] ;  /* 0x000000005d187984 */ /* 0x000f620000000c00 */
[----:B------:R-:W-:Y:S06]  /*6090*/  BAR.SYNC.DEFER_BLOCKING 0x0 ;  /* 0x0000000000007b1d */ /* 0x000fec0000010000 */
[----:B------:R2:W-:Y:S02]  /*60a0*/  STSM.16.M88.4 [R98], R44 ;  /* 0x0000002c62007844 */ /* 0x0005e40000000200 */
[----:B------:R-:W-:Y:S01]  /*60b0*/  BAR.SYNC.DEFER_BLOCKING 0x0 ;  /* 0x0000000000007b1d */ /* 0x000fe20000010000 */
[----:B--2---:R-:W-:-:S02]  /*60c0*/  VIADD R44, R94, 0x5 ;  /* 0x000000055e2c7836 */ /* 0x004fc40000000000 */
[C---:B------:R-:W-:Y:S01]  /*60d0*/  VIADD R45, R43.reuse, UR5 ;  /* 0x000000052b2d7c36 */ /* 0x040fe20008000000 */
[----:B------:R-:W-:Y:S01]  /*60e0*/  LEA.HI.X.SX32 R43, R43, R0, 0x2, P4 ;  /* 0x000000002b2b7211 */ /* 0x000fe200020f16ff */
[C---:B------:R-:W-:Y:S02]  /*60f0*/  VIADD R46, R94.reuse, 0x6 ;  /* 0x000000065e2e7836 */ /* 0x040fe40000000000 */
[----:B------:R-:W-:Y:S01]  /*6100*/  VIADD R47, R45, UR5 ;  /* 0x000000052d2f7c36 */ /* 0x000fe20008000000 */
[----:B------:R-:W2:Y:S01]  /*6110*/  LDS.128 R28, [R93] ;  /* 0x000000005d1c7984 */ /* 0x000ea20000000c00 */
[----:B------:R-:W-:Y:S06]  /*6120*/  BAR.SYNC.DEFER_BLOCKING 0x0 ;  /* 0x0000000000007b1d */ /* 0x000fec0000010000 */
[----:B------:R1:W-:Y:S02]  /*6130*/  STSM.16.M88.4 [R98], R48 ;  /* 0x0000003062007844 */ /* 0x0003e40000000200 */
[----:B------:R-:W-:Y:S01]  /*6140*/  BAR.SYNC.DEFER_BLOCKING 0x0 ;  /* 0x0000000000007b1d */ /* 0x000fe20000010000 */
[----:B-1----:R-:W-:-:S05]  /*6150*/  VIADD R48, R94, 0x8 ;  /* 0x000000085e307836 */ /* 0x002fca0000000000 */
[----:B------:R1:W-:Y:S01]  /*6160*/  @P1 STG.E desc[UR16][R40.64], R104 ;  /* 0x0000006828001986 */ /* 0x0003e2000c101910 */
[-C--:B------:R-:W-:Y:S02]  /*6170*/  ISETP.LT.AND P1, PT, R44, R3.reuse, !P0 ;  /* 0x000000032c00720c */ /* 0x080fe40004721270 */
[C---:B------:R-:W-:Y:S01]  /*6180*/  LEA R44, P4, R45.reuse, R2, 0x2 ;  /* 0x000000022d2c7211 */ /* 0x040fe200078810ff */
[----:B------:R3:W-:Y:S03]  /*6190*/  @P3 STG.E desc[UR16][R42.64], R100 ;  /* 0x000000642a003986 */ /* 0x0007e6000c101910 */
[----:B------:R-:W-:Y:S02]  /*61a0*/  LEA.HI.X.SX32 R45, R45, R0, 0x2, P4 ;  /* 0x000000002d2d7211 */ /* 0x000fe400020f16ff */
[----:B------:R-:W-:Y:S02]  /*61b0*/  ISETP.LT.AND P4, PT, R46, R3, !P0 ;  /* 0x000000032e00720c */ /* 0x000fe40004781270 */
[C---:B------:R-:W-:Y:S01]  /*61c0*/  LEA R46, P3, R47.reuse, R2, 0x2 ;  /* 0x000000022f2e7211 */ /* 0x040fe200078610ff */
[C---:B-1----:R-:W-:Y:S01]  /*61d0*/  VIADD R41, R47.reuse, UR5 ;  /* 0x000000052f297c36 */ /* 0x042fe20008000000 */
[----:B------:R1:W-:Y:S01]  /*61e0*/  @P2 STG.E desc[UR16][R44.64], R105 ;  /* 0x000000692c002986 */ /* 0x0003e2000c101910 */
[----:B------:R-:W-:Y:S01]  /*61f0*/  VIADD R40, R94, 0x7 ;  /* 0x000000075e287836 */ /* 0x000fe20000000000 */
[----:B------:R-:W-:Y:S01]  /*6200*/  LEA.HI.X.SX32 R47, R47, R0, 0x2, P3 ;  /* 0x000000002f2f7211 */ /* 0x000fe200018f16ff */
[----:B---3--:R-:W-:-:S03]  /*6210*/  VIADD R43, R41, UR5 ;  /* 0x00000005292b7c36 */ /* 0x008fc60008000000 */
[-C--:B------:R-:W-:Y:S01]  /*6220*/  ISETP.LT.AND P2, PT, R40, R3.reuse, !P0 ;  /* 0x000000032800720c */ /* 0x080fe20004741270 */
[----:B------:R3:W-:Y:S01]  /*6230*/  @P6 STG.E desc[UR16][R46.64], R101 ;  /* 0x000000652e006986 */ /* 0x0007e2000c101910 */
[-C--:B------:R-:W-:Y:S01]  /*6240*/  LEA R40, P3, R41, R2.reuse, 0x2 ;  /* 0x0000000229287211 */ /* 0x080fe200078610ff */
[C---:B------:R-:W-:Y:S01]  /*6250*/  VIADD R49, R43.reuse, UR5 ;  /* 0x000000052b317c36 */ /* 0x040fe20008000000 */
[----:B------:R-:W-:Y:S02]  /*6260*/  LEA R42, P6, R43, R2, 0x2 ;  /* 0x000000022b2a7211 */ /* 0x000fe400078c10ff */
[-C--:B------:R-:W-:Y:S02]  /*6270*/  LEA.HI.X.SX32 R41, R41, R0.reuse, 0x2, P3 ;  /* 0x0000000029297211 */ /* 0x080fe400018f16ff */
[----:B------:R-:W-:Y:S02]  /*6280*/  LEA.HI.X.SX32 R43, R43, R0, 0x2, P6 ;  /* 0x000000002b2b7211 */ /* 0x000fe400030f16ff */
[C---:B-1----:R-:W-:Y:S01]  /*6290*/  LEA R44, P6, R49.reuse, R2, 0x2 ;  /* 0x00000002312c7211 */ /* 0x042fe200078c10ff */
[----:B------:R1:W-:Y:S01]  /*62a0*/  @P5 STG.E desc[UR16][R40.64], R106 ;  /* 0x0000006a28005986 */ /* 0x0003e2000c101910 */
[-C--:B------:R-:W-:Y:S01]  /*62b0*/  ISETP.LT.AND P3, PT, R48, R3.reuse, !P0 ;  /* 0x000000033000720c */ /* 0x080fe20004761270 */
[C---:B---3--:R-:W-:Y:S01]  /*62c0*/  VIADD R46, R94.reuse, 0xa ;  /* 0x0000000a5e2e7836 */ /* 0x048fe20000000000 */
[C---:B------:R-:W-:Y:S01]  /*62d0*/  LEA.HI.X.SX32 R45, R49.reuse, R0, 0x2, P6 ;  /* 0x00000000312d7211 */ /* 0x040fe200030f16ff */
[----:B------:R-:W-:Y:S01]  /*62e0*/  VIADD R47, R49, UR5 ;  /* 0x00000005312f7c36 */ /* 0x000fe20008000000 */
[----:B------:R-:W-:Y:S01]  /*62f0*/  @P1 STG.E desc[UR16][R42.64], R102 ;  /* 0x000000662a001986 */ /* 0x000fe2000c101910 */
[----:B------:R-:W-:Y:S01]  /*6300*/  VIADD R48, R94, 0x9 ;  /* 0x000000095e307836 */ /* 0x000fe20000000000 */
[----:B------:R-:W-:-:S02]  /*6310*/  ISETP.LT.AND P1, PT, R46, R3, !P0 ;  /* 0x000000032e00720c */ /* 0x000fc40004721270 */
[C---:B------:R-:W-:Y:S01]  /*6320*/  LEA R46, P6, R47.reuse, R2, 0x2 ;  /* 0x000000022f2e7211 */ /* 0x040fe200078c10ff */
[----:B------:R3:W-:Y:S01]  /*6330*/  @P4 STG.E desc[UR16][R44.64], R107 ;  /* 0x0000006b2c004986 */ /* 0x0007e2000c101910 */
[-C--:B------:R-:W-:Y:S01]  /*6340*/  ISETP.LT.AND P5, PT, R48, R3.reuse, !P0 ;  /* 0x000000033000720c */ /* 0x080fe200047a1270 */
[C---:B-1----:R-:W-:Y:S01]  /*6350*/  VIADD R41, R47.reuse, UR5 ;  /* 0x000000052f297c36 */ /* 0x042fe20008000000 */
[----:B------:R-:W-:Y:S01]  /*6360*/  LEA.HI.X.SX32 R47, R47, R0, 0x2, P6 ;  /* 0x000000002f2f7211 */ /* 0x000fe200030f16ff */
[----:B------:R-:W-:Y:S02]  /*6370*/  VIADD R48, R94, 0xb ;  /* 0x0000000b5e307836 */ /* 0x000fe40000000000 */
[C---:B------:R-:W-:Y:S01]  /*6380*/  VIADD R49, R41.reuse, UR5 ;  /* 0x0000000529317c36 */ /* 0x040fe20008000000 */
[C---:B------:R-:W-:Y:S01]  /*6390*/  LEA R40, P6, R41.reuse, R2, 0x2 ;  /* 0x0000000229287211 */ /* 0x040fe200078c10ff */
[----:B------:R1:W-:Y:S01]  /*63a0*/  @P2 STG.E desc[UR16][R46.64], R103 ;  /* 0x000000672e002986 */ /* 0x0003e2000c101910 */
[-C--:B------:R-:W-:Y:S01]  /*63b0*/  ISETP.LT.AND P4, PT, R48, R3.reuse, !P0 ;  /* 0x000000033000720c */ /* 0x080fe20004781270 */
[C---:B------:R-:W-:Y:S01]  /*63c0*/  VIADD R48, R94.reuse, 0xc ;  /* 0x0000000c5e307836 */ /* 0x040fe20000000000 */
[----:B------:R-:W-:Y:S01]  /*63d0*/  LEA.HI.X.SX32 R41, R41, R0, 0x2, P6 ;  /* 0x0000000029297211 */ /* 0x000fe200030f16ff */
[----:B---3--:R-:W-:Y:S01]  /*63e0*/  VIADD R44, R94, 0xd ;  /* 0x0000000d5e2c7836 */ /* 0x008fe20000000000 */
[C---:B------:R-:W-:Y:S01]  /*63f0*/  LEA R42, P6, R49.reuse, R2, 0x2 ;  /* 0x00000002312a7211 */ /* 0x040fe200078c10ff */
[C---:B------:R-:W-:Y:S01]  /*6400*/  VIADD R45, R49.reuse, UR5 ;  /* 0x00000005312d7c36 */ /* 0x040fe20008000000 */
[-C--:B------:R-:W-:Y:S01]  /*6410*/  ISETP.LT.AND P2, PT, R48, R3.reuse, !P0 ;  /* 0x000000033000720c */ /* 0x080fe20004741270 */
[----:B------:R3:W-:Y:S01]  /*6420*/  @P3 STG.E desc[UR16][R40.64], R88 ;  /* 0x0000005828003986 */ /* 0x0007e2000c101910 */
[----:B------:R-:W-:Y:S01]  /*6430*/  LEA.HI.X.SX32 R43, R49, R0, 0x2, P6 ;  /* 0x00000000312b7211 */ /* 0x000fe200030f16ff */
[----:B------:R-:W-:Y:S01]  /*6440*/  VIADD R48, R94, 0xe ;  /* 0x0000000e5e307836 */ /* 0x000fe20000000000 */
[-C--:B------:R-:W-:Y:S01]  /*6450*/  ISETP.LT.AND P3, PT, R44, R3.reuse, !P0 ;  /* 0x000000032c00720c */ /* 0x080fe20004761270 */
[C---:B-1----:R-:W-:Y:S01]  /*6460*/  VIADD R47, R45.reuse, UR5 ;  /* 0x000000052d2f7c36 */ /* 0x042fe20008000000 */
[----:B------:R-:W-:Y:S01]  /*6470*/  LEA R44, P6, R45, R2, 0x2 ;  /* 0x000000022d2c7211 */ /* 0x000fe200078c10ff */
[----:B------:R1:W-:Y:S01]  /*6480*/  @P5 STG.E desc[UR16][R42.64], R64 ;  /* 0x000000402a005986 */ /* 0x0003e2000c101910 */
[----:B------:R-:W-:Y:S01]  /*6490*/  ISETP.LT.AND P5, PT, R48, R3, !P0 ;  /* 0x000000033000720c */ /* 0x000fe200047a1270 */
[----:B------:R-:W-:Y:S01]  /*64a0*/  VIADD R49, R47, UR5 ;  /* 0x000000052f317c36 */ /* 0x000fe20008000000 */
[----:B------:R-:W-:Y:S01]  /*64b0*/  LEA.HI.X.SX32 R45, R45, R0, 0x2, P6 ;  /* 0x000000002d2d7211 */ /* 0x000fe200030f16ff */
[----:B------:R-:W-:Y:S01]  /*64c0*/  VIADD R48, R94, 0xf ;  /* 0x0000000f5e307836 */ /* 0x000fe20000000000 */
[----:B------:R-:W-:-:S03]  /*64d0*/  LEA R46, P6, R47, R2, 0x2 ;  /* 0x000000022f2e7211 */ /* 0x000fc600078c10ff */
[----:B------:R4:W-:Y:S01]  /*64e0*/  @P1 STG.E desc[UR16][R44.64], R89 ;  /* 0x000000592c001986 */ /* 0x0009e2000c101910 */
[----:B------:R-:W-:Y:S02]  /*64f0*/  LEA.HI.X.SX32 R47, R47, R0, 0x2, P6 ;  /* 0x000000002f2f7211 */ /* 0x000fe400030f16ff */
[C---:B---3--:R-:W-:Y:S01]  /*6500*/  LEA R40, P6, R49.reuse, R2, 0x2 ;  /* 0x0000000231287211 */ /* 0x048fe200078c10ff */
[----:B-1----:R-:W-:Y:S01]  /*6510*/  VIADD R42, R94, 0x10 ;  /* 0x000000105e2a7836 */ /* 0x002fe20000000000 */
[-C--:B------:R-:W-:Y:S01]  /*6520*/  ISETP.LT.AND P1, PT, R48, R3.reuse, !P0 ;  /* 0x000000033000720c */ /* 0x080fe20004721270 */
[C---:B------:R-:W-:Y:S01]  /*6530*/  VIADD R43, R49.reuse, UR5 ;  /* 0x00000005312b7c36 */ /* 0x040fe20008000000 */
[----:B------:R1:W-:Y:S01]  /*6540*/  @P4 STG.E desc[UR16][R46.64], R65 ;  /* 0x000000412e004986 */ /* 0x0003e2000c101910 */
[----:B------:R-:W-:Y:S01]  /*6550*/  LEA.HI.X.SX32 R41, R49, R0, 0x2, P6 ;  /* 0x0000000031297211 */ /* 0x000fe200030f16ff */
[----:B------:R-:W-:Y:S01]  /*6560*/  VIADD R48, R94, 0x11 ;  /* 0x000000115e307836 */ /* 0x000fe20000000000 */
[----:B------:R-:W-:-:S02]  /*6570*/  ISETP.LT.AND P4, PT, R42, R3, !P0 ;  /* 0x000000032a00720c */ /* 0x000fc40004781270 */
[C---:B------:R-:W-:Y:S01]  /*6580*/  LEA R42, P6, R43.reuse, R2, 0x2 ;  /* 0x000000022b2a7211 */ /* 0x040fe200078c10ff */
[C---:B----4-:R-:W-:Y:S01]  /*6590*/  VIADD R45, R43.reuse, UR5 ;  /* 0x000000052b2d7c36 */ /* 0x050fe20008000000 */
[----:B------:R3:W-:Y:S01]  /*65a0*/  @P2 STG.E desc[UR16][R40.64], R90 ;  /* 0x0000005a28002986 */ /* 0x0007e2000c101910 */
[----:B------:R-:W-:Y:S01]  /*65b0*/  ISETP.LT.AND P2, PT, R48, R3, !P0 ;  /* 0x000000033000720c */ /* 0x000fe20004741270 */
[----:B------:R-:W-:Y:S01]  /*65c0*/  VIADD R48, R94, 0x12 ;  /* 0x000000125e307836 */ /* 0x000fe20000000000 */
[----:B------:R-:W-:Y:S01]  /*65d0*/  LEA.HI.X.SX32 R43, R43, R0, 0x2, P6 ;  /* 0x000000002b2b7211 */ /* 0x000fe200030f16ff */
[C---:B------:R-:W-:Y:S01]  /*65e0*/  VIADD R49, R45.reuse, UR5 ;  /* 0x000000052d317c36 */ /* 0x040fe20008000000 */
[----:B------:R-:W-:-:S03]  /*65f0*/  LEA R44, P6, R45, R2, 0x2 ;  /* 0x000000022d2c7211 */ /* 0x000fc600078c10ff */
[----:B------:R4:W-:Y:S01]  /*6600*/  @P3 STG.E desc[UR16][R42.64], R66 ;  /* 0x000000422a003986 */ /* 0x0009e2000c101910 */
[----:B------:R-:W-:Y:S02]  /*6610*/  LEA.HI.X.SX32 R45, R45, R0, 0x2, P6 ;  /* 0x000000002d2d7211 */ /* 0x000fe400030f16ff */
[C---:B-1----:R-:W-:Y:S01]  /*6620*/  LEA R46, P6, R49.reuse, R2, 0x2 ;  /* 0x00000002312e7211 */ /* 0x042fe200078c10ff */
[----:B---3--:R-:W-:Y:S01]  /*6630*/  VIADD R40, R94, 0x13 ;  /* 0x000000135e287836 */ /* 0x008fe20000000000 */
        /* <DEDUP_REMOVED lines=75> */
[----:B------:R-:W-:Y:S02]  /*6af0*/  LEA.HI.X.SX32 R47, R49, R0, 0x2, P6 ;  /* 0x00000000312f7211 */ /* 0x000fe400030f16ff */
[-C--:B------:R-:W-:Y:S01]  /*6b00*/  ISETP.LT.AND P4, PT, R32, R3.reuse, !P0 ;  /* 0x000000032000720c */ /* 0x080fe20004781270 */
[C---:B------:R-:W-:Y:S01]  /*6b10*/  VIADD R32, R94.reuse, 0x20 ;  /* 0x000000205e207836 */ /* 0x040fe20000000000 */
[C---:B------:R-:W-:Y:S01]  /*6b20*/  LEA R40, P6, R41.reuse, R2, 0x2 ;  /* 0x0000000229287211 */ /* 0x040fe200078c10ff */
[C---:B----4-:R-:W-:Y:S01]  /*6b30*/  VIADD R43, R41.reuse, UR5 ;  /* 0x00000005292b7c36 */ /* 0x050fe20008000000 */
[----:B------:R3:W-:Y:S01]  /*6b40*/  @P2 STG.E desc[UR16][R46.64], R37 ;  /* 0x000000252e002986 */ /* 0x0007e2000c101910 */
[----:B------:R-:W-:Y:S01]  /*6b50*/  VIADD R36, R94, 0x22 ;  /* 0x000000225e247836 */ /* 0x000fe20000000000 */
[----:B------:R-:W-:Y:S01]  /*6b60*/  LEA.HI.X.SX32 R41, R41, R0, 0x2, P6 ;  /* 0x0000000029297211 */ /* 0x000fe200030f16ff */
[C---:B------:R-:W-:Y:S01]  /*6b70*/  VIADD R49, R43.reuse, UR5 ;  /* 0x000000052b317c36 */ /* 0x040fe20008000000 */
[----:B------:R-:W-:Y:S01]  /*6b80*/  ISETP.LT.AND P2, PT, R32, R3, !P0 ;  /* 0x000000032000720c */ /* 0x000fe20004741270 */
[C---:B------:R-:W-:Y:S01]  /*6b90*/  VIADD R32, R94.reuse, 0x21 ;  /* 0x000000215e207836 */ /* 0x040fe20000000000 */
[----:B------:R-:W-:Y:S01]  /*6ba0*/  LEA R42, P6, R43, R2, 0x2 ;  /* 0x000000022b2a7211 */ /* 0x000fe200078c10ff */
[----:B------:R4:W-:Y:S01]  /*6bb0*/  @P3 STG.E desc[UR16][R40.64], R34 ;  /* 0x0000002228003986 */ /* 0x0009e2000c101910 */
[----:B-1----:R-:W-:-:S02]  /*6bc0*/  VIADD R44, R94, 0x23 ;  /* 0x000000235e2c7836 */ /* 0x002fc40000000000 */
[----:B------:R-:W-:Y:S02]  /*6bd0*/  LEA.HI.X.SX32 R43, R43, R0, 0x2, P6 ;  /* 0x000000002b2b7211 */ /* 0x000fe400030f16ff */
[-C--:B------:R-:W-:Y:S01]  /*6be0*/  ISETP.LT.AND P3, PT, R32, R3.reuse, !P0 ;  /* 0x000000032000720c */ /* 0x080fe20004761270 */
[C---:B---3--:R-:W-:Y:S01]  /*6bf0*/  VIADD R37, R49.reuse, UR5 ;  /* 0x0000000531257c36 */ /* 0x048fe20008000000 */
[C---:B------:R-:W-:Y:S01]  /*6c00*/  LEA R32, P6, R49.reuse, R2, 0x2 ;  /* 0x0000000231207211 */ /* 0x040fe200078c10ff */
[----:B------:R1:W-:Y:S01]  /*6c10*/  @P5 STG.E desc[UR16][R42.64], R38 ;  /* 0x000000262a005986 */ /* 0x0003e2000c101910 */
[----:B------:R-:W-:Y:S02]  /*6c20*/  ISETP.LT.AND P5, PT, R36, R3, !P0 ;  /* 0x000000032400720c */ /* 0x000fe400047a1270 */
[----:B------:R-:W-:Y:S01]  /*6c30*/  LEA.HI.X.SX32 R33, R49, R0, 0x2, P6 ;  /* 0x0000000031217211 */ /* 0x000fe200030f16ff */
[C---:B----4-:R-:W-:Y:S01]  /*6c40*/  VIADD R41, R37.reuse, UR5 ;  /* 0x0000000525297c36 */ /* 0x050fe20008000000 */
[----:B------:R-:W-:Y:S01]  /*6c50*/  LEA R36, P6, R37, R2, 0x2 ;  /* 0x0000000225247211 */ /* 0x000fe200078c10ff */
[----:B------:R-:W-:-:S02]  /*6c60*/  VIADD R34, R94, 0x24 ;  /* 0x000000245e227836 */ /* 0x000fc40000000000 */
[----:B------:R-:W-:Y:S01]  /*6c70*/  VIADD R45, R41, UR5 ;  /* 0x00000005292d7c36 */ /* 0x000fe20008000000 */
[----:B------:R-:W-:Y:S01]  /*6c80*/  LEA.HI.X.SX32 R37, R37, R0, 0x2, P6 ;  /* 0x0000000025257211 */ /* 0x000fe200030f16ff */
[----:B------:R3:W-:Y:S01]  /*6c90*/  @P1 STG.E desc[UR16][R32.64], R35 ;  /* 0x0000002320001986 */ /* 0x0007e2000c101910 */
[C---:B------:R-:W-:Y:S02]  /*6ca0*/  LEA R40, P6, R41.reuse, R2, 0x2 ;  /* 0x0000000229287211 */ /* 0x040fe400078c10ff */
[-C--:B------:R-:W-:Y:S01]  /*6cb0*/  ISETP.LT.AND P1, PT, R44, R3.reuse, !P0 ;  /* 0x000000032c00720c */ /* 0x080fe20004721270 */
[----:B------:R4:W-:Y:S01]  /*6cc0*/  @P4 STG.E desc[UR16][R36.64], R39 ;  /* 0x0000002724004986 */ /* 0x0009e2000c101910 */
[----:B------:R-:W-:Y:S02]  /*6cd0*/  LEA.HI.X.SX32 R41, R41, R0, 0x2, P6 ;  /* 0x0000000029297211 */ /* 0x000fe400030f16ff */
[C---:B-1----:R-:W-:Y:S02]  /*6ce0*/  LEA R42, P6, R45.reuse, R2, 0x2 ;  /* 0x000000022d2a7211 */ /* 0x042fe400078c10ff */
[----:B------:R-:W-:Y:S01]  /*6cf0*/  ISETP.LT.AND P4, PT, R34, R3, !P0 ;  /* 0x000000032200720c */ /* 0x000fe20004781270 */
[----:B------:R1:W-:Y:S01]  /*6d00*/  @P2 STG.E desc[UR16][R40.64], R4 ;  /* 0x0000000428002986 */ /* 0x0003e2000c101910 */
[----:B------:R-:W-:Y:S01]  /*6d10*/  LEA.HI.X.SX32 R43, R45, R0, 0x2, P6 ;  /* 0x000000002d2b7211 */ /* 0x000fe200030f16ff */
[----:B---3--:R-:W-:-:S02]  /*6d20*/  VIADD R32, R94, 0x25 ;  /* 0x000000255e207836 */ /* 0x008fc40000000000 */
[----:B------:R-:W-:Y:S02]  /*6d30*/  VIADD R33, R45, UR5 ;  /* 0x000000052d217c36 */ /* 0x000fe40008000000 */
[----:B------:R-:W-:Y:S01]  /*6d40*/  VIADD R34, R94, 0x26 ;  /* 0x000000265e227836 */ /* 0x000fe20000000000 */
[-C--:B------:R-:W-:Y:S01]  /*6d50*/  ISETP.LT.AND P2, PT, R32, R3.reuse, !P0 ;  /* 0x000000032000720c */ /* 0x080fe20004741270 */
[C---:B------:R-:W-:Y:S01]  /*6d60*/  VIADD R35, R33.reuse, UR5 ;  /* 0x0000000521237c36 */ /* 0x040fe20008000000 */
[C---:B------:R-:W-:Y:S01]  /*6d70*/  LEA R32, P6, R33.reuse, R2, 0x2 ;  /* 0x0000000221207211 */ /* 0x040fe200078c10ff */
[----:B------:R3:W-:Y:S01]  /*6d80*/  @P3 STG.E desc[UR16][R42.64], R12 ;  /* 0x0000000c2a003986 */ /* 0x0007e2000c101910 */
[----:B------:R-:W-:Y:S01]  /*6d90*/  ISETP.LT.AND P3, PT, R34, R3, !P0 ;  /* 0x000000032200720c */ /* 0x000fe20004761270 */
[C---:B----4-:R-:W-:Y:S01]  /*6da0*/  VIADD R36, R94.reuse, 0x27 ;  /* 0x000000275e247836 */ /* 0x050fe20000000000 */
[----:B------:R-:W-:Y:S01]  /*6db0*/  LEA.HI.X.SX32 R33, R33, R0, 0x2, P6 ;  /* 0x0000000021217211 */ /* 0x000fe200030f16ff */
[C---:B------:R-:W-:Y:S01]  /*6dc0*/  VIADD R37, R35.reuse, UR5 ;  /* 0x0000000523257c36 */ /* 0x040fe20008000000 */
[----:B------:R-:W-:Y:S01]  /*6dd0*/  LEA R34, P6, R35, R2, 0x2 ;  /* 0x0000000223227211 */ /* 0x000fe200078c10ff */
[----:B-1----:R-:W-:-:S02]  /*6de0*/  VIADD R4, R94, 0x28 ;  /* 0x000000285e047836 */ /* 0x002fc40000000000 */
[----:B------:R1:W-:Y:S01]  /*6df0*/  @P5 STG.E desc[UR16][R32.64], R5 ;  /* 0x0000000520005986 */ /* 0x0003e2000c101910 */
[----:B------:R-:W-:Y:S01]  /*6e00*/  LEA.HI.X.SX32 R35, R35, R0, 0x2, P6 ;  /* 0x0000000023237211 */ /* 0x000fe200030f16ff */
[C---:B------:R-:W-:Y:S01]  /*6e10*/  VIADD R39, R37.reuse, UR5 ;  /* 0x0000000525277c36 */ /* 0x040fe20008000000 */
[-C--:B------:R-:W-:Y:S01]  /*6e20*/  ISETP.LT.AND P5, PT, R36, R3.reuse, !P0 ;  /* 0x000000032400720c */ /* 0x080fe200047a1270 */
[----:B---3--:R-:W-:Y:S01]  /*6e30*/  VIADD R12, R94, 0x2a ;  /* 0x0000002a5e0c7836 */ /* 0x008fe20000000000 */
[C---:B------:R-:W-:Y:S01]  /*6e40*/  LEA R36, P6, R37.reuse, R2, 0x2 ;  /* 0x0000000225247211 */ /* 0x040fe200078c10ff */
[----:B------:R3:W-:Y:S01]  /*6e50*/  @P1 STG.E desc[UR16][R34.64], R13 ;  /* 0x0000000d22001986 */ /* 0x0007e2000c101910 */
[----:B------:R-:W-:Y:S01]  /*6e60*/  ISETP.LT.AND P1, PT, R4, R3, !P0 ;  /* 0x000000030400720c */ /* 0x000fe20004721270 */
[----:B------:R-:W-:Y:S01]  /*6e70*/  VIADD R4, R94, 0x29 ;  /* 0x000000295e047836 */ /* 0x000fe20000000000 */
[----:B------:R-:W-:Y:S02]  /*6e80*/  LEA.HI.X.SX32 R37, R37, R0, 0x2, P6 ;  /* 0x0000000025257211 */ /* 0x000fe400030f16ff */
[C---:B------:R-:W-:Y:S01]  /*6e90*/  LEA R38, P6, R39.reuse, R2, 0x2 ;  /* 0x0000000227267211 */ /* 0x040fe200078c10ff */
[----:B-1----:R-:W-:-:S02]  /*6ea0*/  VIADD R5, R39, UR5 ;  /* 0x0000000527057c36 */ /* 0x002fc40008000000 */
[----:B------:R1:W-:Y:S01]  /*6eb0*/  @P4 STG.E desc[UR16][R36.64], R6 ;  /* 0x0000000624004986 */ /* 0x0003e2000c101910 */
[----:B------:R-:W-:Y:S01]  /*6ec0*/  LEA.HI.X.SX32 R39, R39, R0, 0x2, P6 ;  /* 0x0000000027277211 */ /* 0x000fe200030f16ff */
[C---:B------:R-:W-:Y:S01]  /*6ed0*/  VIADD R33, R5.reuse, UR5 ;  /* 0x0000000505217c36 */ /* 0x040fe20008000000 */
[-C--:B------:R-:W-:Y:S02]  /*6ee0*/  ISETP.LT.AND P4, PT, R4, R3.reuse, !P0 ;  /* 0x000000030400720c */ /* 0x080fe40004781270 */
[----:B------:R-:W-:Y:S01]  /*6ef0*/  LEA R4, P6, R5, R2, 0x2 ;  /* 0x0000000205047211 */ /* 0x000fe200078c10ff */
[----:B------:R4:W-:Y:S01]  /*6f00*/  @P2 STG.E desc[UR16][R38.64], R14 ;  /* 0x0000000e26002986 */ /* 0x0009e2000c101910 */
[----:B------:R-:W-:Y:S01]  /*6f10*/  ISETP.LT.AND P2, PT, R12, R3, !P0 ;  /* 0x000000030c00720c */ /* 0x000fe20004741270 */
[----:B---3--:R-:W-:Y:S01]  /*6f20*/  VIADD R35, R33, UR5 ;  /* 0x0000000521237c36 */ /* 0x008fe20008000000 */
[----:B------:R-:W-:Y:S02]  /*6f30*/  LEA.HI.X.SX32 R5, R5, R0, 0x2, P6 ;  /* 0x0000000005057211 */ /* 0x000fe400030f16ff */
[----:B------:R-:W-:Y:S01]  /*6f40*/  LEA R12, P6, R33, R2, 0x2 ;  /* 0x00000002210c7211 */ /* 0x000fe200078c10ff */
[----:B-1----:R-:W-:-:S02]  /*6f50*/  VIADD R6, R94, 0x2b ;  /* 0x0000002b5e067836 */ /* 0x002fc40000000000 */
[----:B------:R1:W-:Y:S01]  /*6f60*/  @P3 STG.E desc[UR16][R4.64], R7 ;  /* 0x0000000704003986 */ /* 0x0003e2000c101910 */
[----:B------:R-:W-:Y:S01]  /*6f70*/  LEA.HI.X.SX32 R13, R33, R0, 0x2, P6 ;  /* 0x00000000210d7211 */ /* 0x000fe200030f16ff */
[C---:B------:R-:W-:Y:S01]  /*6f80*/  VIADD R37, R35.reuse, UR5 ;  /* 0x0000000523257c36 */ /* 0x040fe20008000000 */
[-C--:B------:R-:W-:Y:S01]  /*6f90*/  ISETP.LT.AND P3, PT, R6, R3.reuse, !P0 ;  /* 0x000000030600720c */ /* 0x080fe20004761270 */
[----:B------:R-:W-:Y:S01]  /*6fa0*/  VIADD R6, R94, 0x2c ;  /* 0x0000002c5e067836 */ /* 0x000fe20000000000 */
[----:B------:R-:W-:Y:S01]  /*6fb0*/  LEA R32, P6, R35, R2, 0x2 ;  /* 0x0000000223207211 */ /* 0x000fe200078c10ff */
[----:B------:R3:W-:Y:S01]  /*6fc0*/  @P5 STG.E desc[UR16][R12.64], R15 ;  /* 0x0000000f0c005986 */ /* 0x0007e2000c101910 */
[----:B----4-:R-:W-:Y:S02]  /*6fd0*/  VIADD R39, R37, UR5 ;  /* 0x0000000525277c36 */ /* 0x010fe40008000000 */
[----:B------:R-:W-:Y:S02]  /*6fe0*/  LEA.HI.X.SX32 R33, R35, R0, 0x2, P6 ;  /* 0x0000000023217211 */ /* 0x000fe400030f16ff */
[----:B------:R-:W-:Y:S01]  /*6ff0*/  ISETP.LT.AND P5, PT, R6, R3, !P0 ;  /* 0x000000030600720c */ /* 0x000fe200047a1270 */
[----:B------:R-:W-:Y:S01]  /*7000*/  VIADD R6, R94, 0x2d ;  /* 0x0000002d5e067836 */ /* 0x000fe20000000000 */
[----:B------:R-:W-:Y:S01]  /*7010*/  LEA R34, P6, R37, R2, 0x2 ;  /* 0x0000000225227211 */ /* 0x000fe200078c10ff */
[----:B------:R4:W-:Y:S01]  /*7020*/  @P1 STG.E desc[UR16][R32.64], R8 ;  /* 0x0000000820001986 */ /* 0x0009e2000c101910 */
[----:B-1----:R-:W-:-:S02]  /*7030*/  VIADD R7, R39, UR5 ;  /* 0x0000000527077c36 */ /* 0x002fc40008000000 */
[----:B------:R-:W-:Y:S01]  /*7040*/  LEA.HI.X.SX32 R35, R37, R0, 0x2, P6 ;  /* 0x0000000025237211 */ /* 0x000fe200030f16ff */
[----:B---3--:R-:W-:Y:S01]  /*7050*/  VIADD R12, R94, 0x2f ;  /* 0x0000002f5e0c7836 */ /* 0x008fe20000000000 */
[-C--:B------:R-:W-:Y:S01]  /*7060*/  ISETP.LT.AND P1, PT, R6, R3.reuse, !P0 ;  /* 0x000000030600720c */ /* 0x080fe20004721270 */
[C---:B------:R-:W-:Y:S01]  /*7070*/  VIADD R6, R94.reuse, 0x2e ;  /* 0x0000002e5e067836 */ /* 0x040fe20000000000 */
[----:B------:R-:W-:Y:S01]  /*7080*/  LEA R4, P6, R39, R2, 0x2 ;  /* 0x0000000227047211 */ /* 0x000fe200078c10ff */
[----:B------:R1:W-:Y:S01]  /*7090*/  @P4 STG.E desc[UR16][R34.64], R20 ;  /* 0x0000001422004986 */ /* 0x0003e2000c101910 */
[----:B------:R-:W-:Y:S02]  /*70a0*/  VIADD R13, R7, UR5 ;  /* 0x00000005070d7c36 */ /* 0x000fe40008000000 */
[----:B------:R-:W-:Y:S01]  /*70b0*/  LEA.HI.X.SX32 R5, R39, R0, 0x2, P6 ;  /* 0x0000000027057211 */ /* 0x000fe200030f16ff */
[----:B----4-:R-:W-:Y:S01]  /*70c0*/  VIADD R8, R94, 0x30 ;  /* 0x000000305e087836 */ /* 0x010fe20000000000 */
[-C--:B------:R-:W-:Y:S01]  /*70d0*/  ISETP.LT.AND P4, PT, R6, R3.reuse, !P0 ;  /* 0x000000030600720c */ /* 0x080fe20004781270 */
[----:B------:R-:W-:Y:S01]  /*70e0*/  VIADD R15, R13, UR5 ;  /* 0x000000050d0f7c36 */ /* 0x000fe20008000000 */
[----:B------:R-:W-:Y:S01]  /*70f0*/  LEA R6, P6, R7, R2, 0x2 ;  /* 0x0000000207067211 */ /* 0x000fe200078c10ff */
[----:B------:R3:W-:Y:S01]  /*7100*/  @P2 STG.E desc[UR16][R4.64], R9 ;  /* 0x0000000904002986 */ /* 0x0007e2000c101910 */
[----:B------:R-:W-:-:S02]  /*7110*/  ISETP.LT.AND P2, PT, R12, R3, !P0 ;  /* 0x000000030c00720c */ /* 0x000fc40004741270 */
[----:B------:R-:W-:Y:S01]  /*7120*/  LEA.HI.X.SX32 R7, R7, R0, 0x2, P6 ;  /* 0x0000000007077211 */ /* 0x000fe200030f16ff */
[C---:B-1----:R-:W-:Y:S01]  /*7130*/  VIADD R20, R94.reuse, 0x35 ;  /* 0x000000355e147836 */ /* 0x042fe20000000000 */
[C---:B------:R-:W-:Y:S01]  /*7140*/  LEA R12, P6, R13.reuse, R2, 0x2 ;  /* 0x000000020d0c7211 */ /* 0x040fe200078c10ff */
[----:B------:R-:W1:Y:S03]  /*7150*/  LDS.128 R32, [R93] ;  /* 0x000000005d207984 */ /* 0x000e660000000c00 */
[----:B------:R-:W-:Y:S01]  /*7160*/  LEA.HI.X.SX32 R13, R13, R0, 0x2, P6 ;  /* 0x000000000d0d7211 */ /* 0x000fe200030f16ff */
[----:B------:R4:W-:Y:S01]  /*7170*/  @P3 STG.E desc[UR16][R6.64], R21 ;  /* 0x0000001506003986 */ /* 0x0009e2000c101910 */
[C---:B------:R-:W-:Y:S01]  /*7180*/  LEA R14, P6, R15.reuse, R2, 0x2 ;  /* 0x000000020f0e7211 */ /* 0x040fe200078c10ff */
[----:B---3--:R-:W-:Y:S01]  /*7190*/  VIADD R4, R94, 0x31 ;  /* 0x000000315e047836 */ /* 0x008fe20000000000 */
[-C--:B------:R-:W-:Y:S01]  /*71a0*/  ISETP.LT.AND P3, PT, R8, R3.reuse, !P0 ;  /* 0x000000030800720c */ /* 0x080fe20004761270 */
[C---:B------:R-:W-:Y:S01]  /*71b0*/  VIADD R5, R15.reuse, UR5 ;  /* 0x000000050f057c36 */ /* 0x040fe20008000000 */
[----:B------:R-:W-:Y:S01]  /*71c0*/  LEA.HI.X.SX32 R15, R15, R0, 0x2, P6 ;  /* 0x000000000f0f7211 */ /* 0x000fe200030f16ff */
[----:B------:R3:W-:Y:S01]  /*71d0*/  @P5 STG.E desc[UR16][R12.64], R10 ;  /* 0x0000000a0c005986 */ /* 0x0007e2000c101910 */
[----:B------:R-:W-:Y:S01]  /*71e0*/  ISETP.LT.AND P5, PT, R4, R3, !P0 ;  /* 0x000000030400720c */ /* 0x000fe200047a1270 */
[----:B------:R-:W-:Y:S01]  /*71f0*/  VIADD R8, R94, 0x32 ;  /* 0x000000325e087836 */ /* 0x000fe20000000000 */
[C---:B------:R-:W-:Y:S01]  /*7200*/  LEA R4, P6, R5.reuse, R2, 0x2 ;  /* 0x0000000205047211 */ /* 0x040fe200078c10ff */
[----:B------:R5:W-:Y:S01]  /*7210*/  @P1 STG.E desc[UR16][R14.64], R22 ;  /* 0x000000160e001986 */ /* 0x000be2000c101910 */
[----:B----4-:R-:W-:-:S02]  /*7220*/  VIADD R7, R5, UR5 ;  /* 0x0000000505077c36 */ /* 0x010fc40008000000 */
[----:B------:R-:W-:Y:S02]  /*7230*/  LEA.HI.X.SX32 R5, R5, R0, 0x2, P6 ;  /* 0x0000000005057211 */ /* 0x000fe400030f16ff */
[-C--:B------:R-:W-:Y:S01]  /*7240*/  ISETP.LT.AND P1, PT, R8, R3.reuse, !P0 ;  /* 0x000000030800720c */ /* 0x080fe20004721270 */
[C---:B------:R-:W-:Y:S01]  /*7250*/  VIADD R9, R7.reuse, UR5 ;  /* 0x0000000507097c36 */ /* 0x040fe20008000000 */
[----:B------:R-:W-:Y:S01]  /*7260*/  LEA R6, P6, R7, R2, 0x2 ;  /* 0x0000000207067211 */ /* 0x000fe200078c10ff */
[C---:B------:R-:W-:Y:S01]  /*7270*/  VIADD R8, R94.reuse, 0x33 ;  /* 0x000000335e087836 */ /* 0x040fe20000000000 */
[----:B------:R4:W-:Y:S01]  /*7280*/  @P4 STG.E desc[UR16][R4.64], R11 ;  /* 0x0000000b04004986 */ /* 0x0009e2000c101910 */
[----:B---3--:R-:W-:Y:S01]  /*7290*/  VIADD R13, R9, UR5 ;  /* 0x00000005090d7c36 */ /* 0x008fe20008000000 */
[----:B------:R-:W-:Y:S01]  /*72a0*/  LEA.HI.X.SX32 R7, R7, R0, 0x2, P6 ;  /* 0x0000000007077211 */ /* 0x000fe200030f16ff */
[----:B------:R-:W-:Y:S01]  /*72b0*/  VIADD R10, R94, 0x34 ;  /* 0x000000345e0a7836 */ /* 0x000fe20000000000 */
[-C--:B------:R-:W-:Y:S01]  /*72c0*/  ISETP.LT.AND P4, PT, R8, R3.reuse, !P0 ;  /* 0x000000030800720c */ /* 0x080fe20004781270 */
[----:B-----5:R-:W-:Y:S01]  /*72d0*/  VIADD R15, R13, UR5 ;  /* 0x000000050d0f7c36 */ /* 0x020fe20008000000 */
[----:B------:R-:W-:Y:S01]  /*72e0*/  LEA R8, P6, R9, R2, 0x2 ;  /* 0x0000000209087211 */ /* 0x000fe200078c10ff */
[----:B------:R-:W-:Y:S01]  /*72f0*/  @P2 STG.E desc[UR16][R6.64], R23 ;  /* 0x0000001706002986 */ /* 0x000fe2000c101910 */
[----:B------:R-:W-:Y:S01]  /*7300*/  ISETP.LT.AND P2, PT, R10, R3, !P0 ;  /* 0x000000030a00720c */ /* 0x000fe20004741270 */
[----:B------:R-:W-:Y:S01]  /*7310*/  VIADD R21, R15, UR5 ;  /* 0x000000050f157c36 */ /* 0x000fe20008000000 */
[----:B------:R-:W-:Y:S01]  /*7320*/  LEA.HI.X.SX32 R9, R9, R0, 0x2, P6 ;  /* 0x0000000009097211 */ /* 0x000fe200030f16ff */
[----:B------:R-:W-:Y:S01]  /*7330*/  VIADD R14, R94, 0x36 ;  /* 0x000000365e0e7836 */ /* 0x000fe20000000000 */
[----:B------:R-:W-:-:S03]  /*7340*/  LEA R12, P6, R13, R2, 0x2 ;  /* 0x000000020d0c7211 */ /* 0x000fc600078c10ff */
[----:B------:R3:W-:Y:S01]  /*7350*/  @P3 STG.E desc[UR16][R8.64], R16 ;  /* 0x0000001008003986 */ /* 0x0007e2000c101910 */
[----:B------:R-:W-:Y:S02]  /*7360*/  LEA R10, P3, R21, R2, 0x2 ;  /* 0x00000002150a7211 */ /* 0x000fe400078610ff */
[----:B------:R-:W-:Y:S02]  /*7370*/  LEA.HI.X.SX32 R13, R13, R0, 0x2, P6 ;  /* 0x000000000d0d7211 */ /* 0x000fe400030f16ff */
[----:B----4-:R-:W-:Y:S02]  /*7380*/  LEA R4, P6, R15, R2, 0x2 ;  /* 0x000000020f047211 */ /* 0x010fe400078c10ff */
[CC--:B------:R-:W-:Y:S01]  /*7390*/  LEA.HI.X.SX32 R11, R21.reuse, R0.reuse, 0x2, P3 ;  /* 0x00000000150b7211 */ /* 0x0c0fe200018f16ff */
[----:B------:R-:W-:Y:S01]  /*73a0*/  VIADD R21, R21, UR5 ;  /* 0x0000000515157c36 */ /* 0x000fe20008000000 */
[----:B------:R-:W-:Y:S01]  /*73b0*/  LEA.HI.X.SX32 R5, R15, R0, 0x2, P6 ;  /* 0x000000000f057211 */ /* 0x000fe200030f16ff */
[----:B------:R4:W-:Y:S01]  /*73c0*/  @P5 STG.E desc[UR16][R12.64], R24 ;  /* 0x000000180c005986 */ /* 0x0009e2000c101910 */
[-C--:B------:R-:W-:Y:S01]  /*73d0*/  ISETP.LT.AND P5, PT, R20, R3.reuse, !P0 ;  /* 0x000000031400720c */ /* 0x080fe200047a1270 */
[C---:B---3--:R-:W-:Y:S01]  /*73e0*/  VIADD R9, R21.reuse, UR5 ;  /* 0x0000000515097c36 */ /* 0x048fe20008000000 */
[----:B------:R-:W-:Y:S01]  /*73f0*/  ISETP.LT.AND P3, PT, R14, R3, !P0 ;  /* 0x000000030e00720c */ /* 0x000fe20004761270 */
[----:B------:R3:W-:Y:S01]  /*7400*/  @P1 STG.E desc[UR16][R4.64], R17 ;  /* 0x0000001104001986 */ /* 0x0007e2000c101910 */
[-C--:B------:R-:W-:Y:S01]  /*7410*/  LEA R6, P1, R21, R2.reuse, 0x2 ;  /* 0x0000000215067211 */ /* 0x080fe200078210ff */
[----:B------:R-:W-:Y:S01]  /*7420*/  VIADD R14, R94, 0x37 ;  /* 0x000000375e0e7836 */ /* 0x000fe20000000000 */
[----:B------:R-:W-:Y:S01]  /*7430*/  LEA R8, P6, R9, R2, 0x2 ;  /* 0x0000000209087211 */ /* 0x000fe200078c10ff */
[----:B------:R5:W-:Y:S01]  /*7440*/  @P4 STG.E desc[UR16][R10.64], R25 ;  /* 0x000000190a004986 */ /* 0x000be2000c101910 */
[----:B------:R-:W-:-:S02]  /*7450*/  LEA.HI.X.SX32 R7, R21, R0, 0x2, P1 ;  /* 0x0000000015077211 */ /* 0x000fc400008f16ff */
[-C--:B------:R-:W-:Y:S01]  /*7460*/  ISETP.LT.AND P4, PT, R14, R3.reuse, !P0 ;  /* 0x000000030e00720c */ /* 0x080fe20004781270 */
[C---:B----4-:R-:W-:Y:S02]  /*7470*/  VIADD R12, R94.reuse, 0x38 ;  /* 0x000000385e0c7836 */ /* 0x050fe40000000000 */
[----:B------:R-:W-:Y:S01]  /*7480*/  @P2 STG.E desc[UR16][R6.64], R18 ;  /* 0x0000001206002986 */ /* 0x000fe2000c101910 */
[----:B------:R-:W-:Y:S02]  /*7490*/  VIADD R14, R94, 0x39 ;  /* 0x000000395e0e7836 */ /* 0x000fe40000000000 */
[C---:B---3--:R-:W-:Y:S01]  /*74a0*/  VIADD R5, R9.reuse, UR5 ;  /* 0x0000000509057c36 */ /* 0x048fe20008000000 */
[----:B------:R-:W-:Y:S02]  /*74b0*/  LEA.HI.X.SX32 R9, R9, R0, 0x2, P6 ;  /* 0x0000000009097211 */ /* 0x000fe400030f16ff */
[----:B------:R-:W-:Y:S01]  /*74c0*/  ISETP.LT.AND P1, PT, R12, R3, !P0 ;  /* 0x000000030c00720c */ /* 0x000fe20004721270 */
[C---:B------:R-:W-:Y:S01]  /*74d0*/  VIADD R13, R5.reuse, UR5 ;  /* 0x00000005050d7c36 */ /* 0x040fe20008000000 */
[----:B------:R-:W-:Y:S01]  /*74e0*/  LEA R4, P2, R5, R2, 0x2 ;  /* 0x0000000205047211 */ /* 0x000fe200078410ff */
[----:B------:R3:W-:Y:S01]  /*74f0*/  @P5 STG.E desc[UR16][R8.64], R26 ;  /* 0x0000001a08005986 */ /* 0x0007e2000c101910 */
[----:B------:R-:W-:-:S02]  /*7500*/  VIADD R12, R94, 0x3a ;  /* 0x0000003a5e0c7836 */ /* 0x000fc40000000000 */
[----:B-----5:R-:W-:Y:S02]  /*7510*/  LEA R10, P5, R13, R2, 0x2 ;  /* 0x000000020d0a7211 */ /* 0x020fe400078a10ff */
[-C--:B------:R-:W-:Y:S02]  /*7520*/  LEA.HI.X.SX32 R5, R5, R0.reuse, 0x2, P2 ;  /* 0x0000000005057211 */ /* 0x080fe400010f16ff */
[C---:B------:R-:W-:Y:S01]  /*7530*/  LEA.HI.X.SX32 R11, R13.reuse, R0, 0x2, P5 ;  /* 0x000000000d0b7211 */ /* 0x040fe200028f16ff */
[----:B------:R-:W-:Y:S01]  /*7540*/  VIADD R13, R13, UR5 ;  /* 0x000000050d0d7c36 */ /* 0x000fe20008000000 */
[-C--:B------:R-:W-:Y:S01]  /*7550*/  ISETP.LT.AND P2, PT, R14, R3.reuse, !P0 ;  /* 0x000000030e00720c */ /* 0x080fe20004741270 */
[----:B------:R4:W-:Y:S01]  /*7560*/  @P3 STG.E desc[UR16][R4.64], R19 ;  /* 0x0000001304003986 */ /* 0x0009e2000c101910 */
[----:B------:R-:W-:Y:S01]  /*7570*/  ISETP.LT.AND P5, PT, R12, R3, !P0 ;  /* 0x000000030c00720c */ /* 0x000fe200047a1270 */
[C---:B---3--:R-:W-:Y:S01]  /*7580*/  VIADD R9, R13.reuse, UR5 ;  /* 0x000000050d097c36 */ /* 0x048fe20008000000 */
[----:B------:R-:W-:Y:S01]  /*7590*/  LEA R6, P3, R13, R2, 0x2 ;  /* 0x000000020d067211 */ /* 0x000fe200078610ff */
[----:B------:R3:W-:Y:S01]  /*75a0*/  @P4 STG.E desc[UR16][R10.64], R27 ;  /* 0x0000001b0a004986 */ /* 0x0007e2000c101910 */
[----:B------:R-:W-:-:S02]  /*75b0*/  VIADD R12, R94, 0x3c ;  /* 0x0000003c5e0c7836 */ /* 0x000fc40000000000 */
[----:B------:R-:W-:Y:S01]  /*75c0*/  LEA.HI.X.SX32 R7, R13, R0, 0x2, P3 ;  /* 0x000000000d077211 */ /* 0x000fe200018f16ff */
[C---:B------:R-:W-:Y:S01]  /*75d0*/  VIADD R13, R9.reuse, UR5 ;  /* 0x00000005090d7c36 */ /* 0x040fe20008000000 */
[-C--:B------:R-:W-:Y:S01]  /*75e0*/  LEA R8, P6, R9, R2.reuse, 0x2 ;  /* 0x0000000209087211 */ /* 0x080fe200078c10ff */
[----:B------:R-:W-:Y:S01]  /*75f0*/  VIADD R14, R94, 0x3b ;  /* 0x0000003b5e0e7836 */ /* 0x000fe20000000000 */
[-C--:B------:R-:W-:Y:S01]  /*7600*/  ISETP.LT.AND P3, PT, R12, R3.reuse, !P0 ;  /* 0x000000030c00720c */ /* 0x080fe20004761270 */
[----:B--2---:R2:W-:Y:S01]  /*7610*/  @P1 STG.E desc[UR16][R6.64], R28 ;  /* 0x0000001c06001986 */ /* 0x0045e2000c101910 */
[----:B----4-:R-:W-:Y:S01]  /*7620*/  LEA R4, P1, R13, R2, 0x2 ;  /* 0x000000020d047211 */ /* 0x010fe200078210ff */
[----:B------:R-:W-:Y:S01]  /*7630*/  VIADD R12, R94, 0x3d ;  /* 0x0000003d5e0c7836 */ /* 0x000fe20000000000 */
[-C--:B------:R-:W-:Y:S01]  /*7640*/  LEA.HI.X.SX32 R9, R9, R0.reuse, 0x2, P6 ;  /* 0x0000000009097211 */ /* 0x080fe200030f16ff */
[C---:B---3--:R-:W-:Y:S01]  /*7650*/  VIADD R11, R13.reuse, UR5 ;  /* 0x000000050d0b7c36 */ /* 0x048fe20008000000 */
[----:B------:R-:W-:Y:S01]  /*7660*/  ISETP.LT.AND P4, PT, R14, R3, !P0 ;  /* 0x000000030e00720c */ /* 0x000fe20004781270 */
[C---:B------:R-:W-:Y:S01]  /*7670*/  VIADD R14, R94.reuse, 0x3e ;  /* 0x0000003e5e0e7836 */ /* 0x040fe20000000000 */
[----:B------:R-:W-:Y:S01]  /*7680*/  LEA.HI.X.SX32 R5, R13, R0, 0x2, P1 ;  /* 0x000000000d057211 */ /* 0x000fe200008f16ff */
[C---:B------:R-:W-:Y:S01]  /*7690*/  VIADD R15, R11.reuse, UR5 ;  /* 0x000000050b0f7c36 */ /* 0x040fe20008000000 */
[-C--:B------:R-:W-:Y:S01]  /*76a0*/  LEA R10, P6, R11, R2.reuse, 0x2 ;  /* 0x000000020b0a7211 */ /* 0x080fe200078c10ff */
[----:B------:R-:W-:Y:S01]  /*76b0*/  VIADD R94, R94, 0x3f ;  /* 0x0000003f5e5e7836 */ /* 0x000fe20000000000 */
[----:B-1----:R1:W-:Y:S01]  /*76c0*/  @P2 STG.E desc[UR16][R8.64], R32 ;  /* 0x0000002008002986 */ /* 0x0023e2000c101910 */
[C---:B------:R-:W-:Y:S01]  /*76d0*/  VIADD R17, R15.reuse, UR5 ;  /* 0x000000050f117c36 */ /* 0x040fe20008000000 */
[----:B--2---:R-:W-:-:S02]  /*76e0*/  LEA R6, P1, R15, R2, 0x2 ;  /* 0x000000020f067211 */ /* 0x004fc400078210ff */
[-C--:B------:R-:W-:Y:S01]  /*76f0*/  ISETP.LT.AND P2, PT, R12, R3.reuse, !P0 ;  /* 0x000000030c00720c */ /* 0x080fe20004741270 */
[----:B------:R2:W-:Y:S01]  /*7700*/  @P5 STG.E desc[UR16][R4.64], R29 ;  /* 0x0000001d04005986 */ /* 0x0005e2000c101910 */
[----:B------:R-:W-:Y:S02]  /*7710*/  LEA.HI.X.SX32 R11, R11, R0, 0x2, P6 ;  /* 0x000000000b0b7211 */ /* 0x000fe400030f16ff */
[----:B------:R-:W-:Y:S02]  /*7720*/  LEA R12, P6, R17, R2, 0x2 ;  /* 0x00000002110c7211 */ /* 0x000fe400078c10ff */
[-C--:B------:R-:W-:Y:S01]  /*7730*/  LEA.HI.X.SX32 R7, R15, R0.reuse, 0x2, P1 ;  /* 0x000000000f077211 */ /* 0x080fe200008f16ff */
[----:B------:R2:W-:Y:S01]  /*7740*/  @P4 STG.E desc[UR16][R10.64], R33 ;  /* 0x000000210a004986 */ /* 0x0005e2000c101910 */
[----:B-1----:R-:W-:Y:S01]  /*7750*/  VIADD R9, R17, UR5 ;  /* 0x0000000511097c36 */ /* 0x002fe20008000000 */
[-C--:B------:R-:W-:Y:S02]  /*7760*/  ISETP.LT.AND P1, PT, R14, R3.reuse, !P0 ;  /* 0x000000030e00720c */ /* 0x080fe40004721270 */
[----:B------:R-:W-:Y:S01]  /*7770*/  ISETP.LT.AND P0, PT, R94, R3, !P0 ;  /* 0x000000035e00720c */ /* 0x000fe20004701270 */
[----:B------:R-:W-:Y:S01]  /*7780*/  VIADD R15, R9, UR5 ;  /* 0x00000005090f7c36 */ /* 0x000fe20008000000 */
[----:B------:R-:W-:Y:S01]  /*7790*/  LEA.HI.X.SX32 R13, R17, R0, 0x2, P6 ;  /* 0x00000000110d7211 */ /* 0x000fe200030f16ff */
[----:B------:R2:W-:Y:S01]  /*77a0*/  @P3 STG.E desc[UR16][R6.64], R30 ;  /* 0x0000001e06003986 */ /* 0x0005e2000c101910 */
[----:B------:R-:W-:-:S03]  /*77b0*/  LEA R8, P6, R9, R2, 0x2 ;  /* 0x0000000209087211 */ /* 0x000fc600078c10ff */
[----:B------:R2:W-:Y:S01]  /*77c0*/  @P2 STG.E desc[UR16][R12.64], R34 ;  /* 0x000000220c002986 */ /* 0x0005e2000c101910 */
[----:B------:R-:W-:Y:S02]  /*77d0*/  LEA.HI.X.SX32 R9, R9, R0, 0x2, P6 ;  /* 0x0000000009097211 */ /* 0x000fe400030f16ff */
[----:B------:R-:W-:-:S03]  /*77e0*/  LEA R2, P6, R15, R2, 0x2 ;  /* 0x000000020f027211 */ /* 0x000fc600078c10ff */
[----:B------:R2:W-:Y:S01]  /*77f0*/  @P1 STG.E desc[UR16][R8.64], R31 ;  /* 0x0000001f08001986 */ /* 0x0005e2000c101910 */
[----:B------:R-:W-:Y:S01]  /*7800*/  LEA.HI.X.SX32 R3, R15, R0, 0x2, P6 ;  /* 0x000000000f037211 */ /* 0x000fe200030f16ff */
[----:B------:R-:W-:Y:S08]  /*7810*/  @!P0 EXIT ;  /* 0x000000000000894d */ /* 0x000ff00003800000 */
[----:B------:R-:W-:Y:S01]  /*7820*/  STG.E desc[UR16][R2.64], R35 ;  /* 0x0000002302007986 */ /* 0x000fe2000c101910 */
[----:B------:R-:W-:Y:S05]  /*7830*/  EXIT ;  /* 0x000000000000794d */ /* 0x000fea0003800000 */
.L_x_2:
[----:B------:R-:W-:-:S00]  /*7840*/  BRA `(.L_x_2) ;  /* 0xfffffffc00fc7947 */ /* 0x000fc0000383ffff */
[----:B------:R-:W-:-:S00]  /*7850*/  NOP ;  /* 0x0000000000007918 */ /* 0x000fc00000000000 */
        /* <DEDUP_REMOVED lines=10> */
.L_x_3:


//--------------------- .nv.shared.matmul_kernel  --------------------------
	.section	.nv.shared.matmul_kernel,"aw",@nobits
	.sectionflags	@""
	.align	16
	.zero		1024


//--------------------- .nv.shared.reserved.0     --------------------------
	.section	.nv.shared.reserved.0,"aw",@nobits
	.weak		__nv_reservedSMEM_offset_0_alias
	.size		__nv_reservedSMEM_offset_0_alias, 0, 0
	.other		__nv_reservedSMEM_offset_0_alias,@"STO_CUDA_RESERVED_SHARED STV_DEFAULT"
__nv_reservedSMEM_offset_0_alias:
	.zero		0


//--------------------- .nv.constant0.matmul_kernel --------------------------
	.section	.nv.constant0.matmul_kernel,"a",@progbits
	.sectionflags	@""
	.align	4
.nv.constant0.matmul_kernel:
	.zero		608


//--------------------- SYMBOLS --------------------------

	.type		.nv.reservedSmem.offset0,@object
	.size		.nv.reservedSmem.offset0,0x4
